	.target	sm_100a

	.elftype	@"ET_EXEC"


//--------------------- .note.nv.tkinfo           --------------------------
	.section	.note.nv.tkinfo,"",@"SHT_NOTE"
	.sectionflags	@"SHF_NOTE_NV_TKINFO"
	.tkinfo
        /*0018*/ 	.word	0x00000002
        /*0030*/ 	.string	""
        /*0030*/ 	.string	"ptxas"
        /*0030*/ 	.string	"Cuda compilation tools, release 13.0, V13.0.88"
        /*0030*/ 	.string	"Build cuda_13.0.r13.0/compiler.36424714_0"
        /*0030*/ 	.string	"-arch sm_100a -m 64 "



//--------------------- .note.nv.cuinfo           --------------------------
	.section	.note.nv.cuinfo,"",@"SHT_NOTE"
	.sectionflags	@"SHF_NOTE_NV_CUINFO"
        /*0018*/ 	.short	0x0002
        /*001a*/ 	.short	0x0064
        /*001c*/ 	.short	0x0082
	.zero		2


//--------------------- .nv.info                  --------------------------
	.section	.nv.info,"",@"SHT_CUDA_INFO"
	.align	4


	//----- nvinfo : EIATTR_REGCOUNT
	.align		4
        /*0000*/ 	.byte	0x04, 0x2f
        /*0002*/ 	.short	(.L_19 - .L_18)
	.align		4
.L_18:
        /*0004*/ 	.word	index@(_ZN7cutlass13device_kernelINS_4gemm6kernel13GemmUniversalIN4cute5tupleIJiiiiEEENS1_10collective13CollectiveMmaINS1_35MainloopSm100TmaUmmaWarpSpecializedILi2ELi2ELi4ENS5_IJNS4_1CILi1EEESB_SB_EEEEENS5_IJNSA_ILi128EEENSA_ILi64EEENSA_ILi32EEEEEENS_12float_e4m3_tENS5_IJlSB_lEEESI_SJ_NS4_8TiledMMAINS4_8MMA_AtomIJNS4_10MMA_TraitsINS4_19SM100_MMA_F8F6F4_SSEJSI_SI_fSE_SF_NS4_17integral_constantINS4_4UMMA5MajorELSQ_0EEESR_NSO_INSP_7ScaleInELSS_0EEEST_EEEEEENS4_6LayoutISC_NS5_IJNSA_ILi0EEESX_SX_EEEEENS5_IJNS4_10UnderscoreES10_S10_EEEEENS4_13SM90_TMA_LOADENS4_14ComposedLayoutINS4_7SwizzleILi1ELi4ELi3EEENS4_18smem_ptr_flag_bitsILi8EEENSW_INS5_IJNSA_ILi8EEESG_EEENS5_IJSG_SB_EEEEEEEvNS4_8identityES13_S1D_vS1E_EENS_8epilogue10collective18CollectiveEpilogueINS1G_23Sm100TmaWarpSpecializedILi1ELi1ELi64ELb0ELb0EEEJSH_NS5_IJNSW_ISE_SB_EENSW_ISF_SB_EEEEESI_SJ_SI_SJ_NS1G_6fusion15FusionCallbacksIS1K_NS1O_17LinearCombinationISI_fSI_fLNS_15FloatRoundStyleE2EEESH_S1N_JEEENS4_5SM1004TMEM4LOAD26SM100_TMEM_LOAD_32dp32b64xES13_NS14_INS15_ILi2ELi4ELi3EEES18_NSW_INS5_IJS19_SF_EEENS5_IJSF_SB_EEEEEEENS4_39AutoVectorizingCopyWithAssumedAlignmentILi128EEENS4_14SM90_TMA_STOREES22_S24_S24_EEEvvEEEEvNT_6ParamsE)
        /*0008*/ 	.word	0x000000c2


	//----- nvinfo : EIATTR_FRAME_SIZE
	.align		4
.L_19:
        /*000c*/ 	.byte	0x04, 0x11
        /*000e*/ 	.short	(.L_21 - .L_20)
	.align		4
.L_20:
        /*0010*/ 	.word	index@($__internal_2_$__cuda_sm10x_tcgen05_guardrail_trap_unallocated_columns_being_dealloced)
        /*0014*/ 	.word	0x00000000


	//----- nvinfo : EIATTR_FRAME_SIZE
	.align		4
.L_21:
        /*0018*/ 	.byte	0x04, 0x11
        /*001a*/ 	.short	(.L_23 - .L_22)
	.align		4
.L_22:
        /*001c*/ 	.word	index@($__internal_1_$__cuda_sm10x_tcgen05_guardrail_trap_phase_invalid_during_alloc)
        /*0020*/ 	.word	0x00000000


	//----- nvinfo : EIATTR_FRAME_SIZE
	.align		4
.L_23:
        /*0024*/ 	.byte	0x04, 0x11
        /*0026*/ 	.short	(.L_25 - .L_24)
	.align		4
.L_24:
        /*0028*/ 	.word	index@($__internal_0_$__cuda_sm10x_tcgen05_guardrail_trap_col_being_dealloced_not_returned_by_alloc)
        /*002c*/ 	.word	0x00000000


	//----- nvinfo : EIATTR_FRAME_SIZE
	.align		4
.L_25:
        /*0030*/ 	.byte	0x04, 0x11
        /*0032*/ 	.short	(.L_27 - .L_26)
	.align		4
.L_26:
        /*0034*/ 	.word	index@(_ZN7cutlass13device_kernelINS_4gemm6kernel13GemmUniversalIN4cute5tupleIJiiiiEEENS1_10collective13CollectiveMmaINS1_35MainloopSm100TmaUmmaWarpSpecializedILi2ELi2ELi4ENS5_IJNS4_1CILi1EEESB_SB_EEEEENS5_IJNSA_ILi128EEENSA_ILi64EEENSA_ILi32EEEEEENS_12float_e4m3_tENS5_IJlSB_lEEESI_SJ_NS4_8TiledMMAINS4_8MMA_AtomIJNS4_10MMA_TraitsINS4_19SM100_MMA_F8F6F4_SSEJSI_SI_fSE_SF_NS4_17integral_constantINS4_4UMMA5MajorELSQ_0EEESR_NSO_INSP_7ScaleInELSS_0EEEST_EEEEEENS4_6LayoutISC_NS5_IJNSA_ILi0EEESX_SX_EEEEENS5_IJNS4_10UnderscoreES10_S10_EEEEENS4_13SM90_TMA_LOADENS4_14ComposedLayoutINS4_7SwizzleILi1ELi4ELi3EEENS4_18smem_ptr_flag_bitsILi8EEENSW_INS5_IJNSA_ILi8EEESG_EEENS5_IJSG_SB_EEEEEEEvNS4_8identityES13_S1D_vS1E_EENS_8epilogue10collective18CollectiveEpilogueINS1G_23Sm100TmaWarpSpecializedILi1ELi1ELi64ELb0ELb0EEEJSH_NS5_IJNSW_ISE_SB_EENSW_ISF_SB_EEEEESI_SJ_SI_SJ_NS1G_6fusion15FusionCallbacksIS1K_NS1O_17LinearCombinationISI_fSI_fLNS_15FloatRoundStyleE2EEESH_S1N_JEEENS4_5SM1004TMEM4LOAD26SM100_TMEM_LOAD_32dp32b64xES13_NS14_INS15_ILi2ELi4ELi3EEES18_NSW_INS5_IJS19_SF_EEENS5_IJSF_SB_EEEEEEENS4_39AutoVectorizingCopyWithAssumedAlignmentILi128EEENS4_14SM90_TMA_STOREES22_S24_S24_EEEvvEEEEvNT_6ParamsE)
        /*0038*/ 	.word	0x00000000


	//----- nvinfo : EIATTR_MIN_STACK_SIZE
	.align		4
.L_27:
        /*003c*/ 	.byte	0x04, 0x12
        /*003e*/ 	.short	(.L_29 - .L_28)
	.align		4
.L_28:
        /*0040*/ 	.word	index@(_ZN7cutlass13device_kernelINS_4gemm6kernel13GemmUniversalIN4cute5tupleIJiiiiEEENS1_10collective13CollectiveMmaINS1_35MainloopSm100TmaUmmaWarpSpecializedILi2ELi2ELi4ENS5_IJNS4_1CILi1EEESB_SB_EEEEENS5_IJNSA_ILi128EEENSA_ILi64EEENSA_ILi32EEEEEENS_12float_e4m3_tENS5_IJlSB_lEEESI_SJ_NS4_8TiledMMAINS4_8MMA_AtomIJNS4_10MMA_TraitsINS4_19SM100_MMA_F8F6F4_SSEJSI_SI_fSE_SF_NS4_17integral_constantINS4_4UMMA5MajorELSQ_0EEESR_NSO_INSP_7ScaleInELSS_0EEEST_EEEEEENS4_6LayoutISC_NS5_IJNSA_ILi0EEESX_SX_EEEEENS5_IJNS4_10UnderscoreES10_S10_EEEEENS4_13SM90_TMA_LOADENS4_14ComposedLayoutINS4_7SwizzleILi1ELi4ELi3EEENS4_18smem_ptr_flag_bitsILi8EEENSW_INS5_IJNSA_ILi8EEESG_EEENS5_IJSG_SB_EEEEEEEvNS4_8identityES13_S1D_vS1E_EENS_8epilogue10collective18CollectiveEpilogueINS1G_23Sm100TmaWarpSpecializedILi1ELi1ELi64ELb0ELb0EEEJSH_NS5_IJNSW_ISE_SB_EENSW_ISF_SB_EEEEESI_SJ_SI_SJ_NS1G_6fusion15FusionCallbacksIS1K_NS1O_17LinearCombinationISI_fSI_fLNS_15FloatRoundStyleE2EEESH_S1N_JEEENS4_5SM1004TMEM4LOAD26SM100_TMEM_LOAD_32dp32b64xES13_NS14_INS15_ILi2ELi4ELi3EEES18_NSW_INS5_IJS19_SF_EEENS5_IJSF_SB_EEEEEEENS4_39AutoVectorizingCopyWithAssumedAlignmentILi128EEENS4_14SM90_TMA_STOREES22_S24_S24_EEEvvEEEEvNT_6ParamsE)
        /*0044*/ 	.word	0x00000000
.L_29:


//--------------------- .nv.compat                --------------------------
	.section	.nv.compat,"",@"SHT_CUDA_COMPAT_INFO"
	.align	4
        /*0000*/ 	.byte	0x02, 0x09, 0x01, 0x00, 0x02, 0x02, 0x02, 0x00, 0x02, 0x05, 0x05, 0x00, 0x03, 0x07, 0x01, 0x01
        /*0010*/ 	.byte	0x02, 0x03, 0x01, 0x00, 0x02, 0x06, 0x01, 0x00, 0x04, 0x0b, 0x08, 0x00, 0x09, 0x00, 0x00, 0x00
        /*0020*/ 	.byte	0x00, 0x00, 0x00, 0x00


//--------------------- .nv.info._ZN7cutlass13device_kernelINS_4gemm6kernel13GemmUniversalIN4cute5tupleIJiiiiEEENS1_10collective13CollectiveMmaINS1_35MainloopSm100TmaUmmaWarpSpecializedILi2ELi2ELi4ENS5_IJNS4_1CILi1EEESB_SB_EEEEENS5_IJNSA_ILi128EEENSA_ILi64EEENSA_ILi32EEEEEENS_12float_e4m3_tENS5_IJlSB_lEEESI_SJ_NS4_8TiledMMAINS4_8MMA_AtomIJNS4_10MMA_TraitsINS4_19SM100_MMA_F8F6F4_SSEJSI_SI_fSE_SF_NS4_17integral_constantINS4_4UMMA5MajorELSQ_0EEESR_NSO_INSP_7ScaleInELSS_0EEEST_EEEEEENS4_6LayoutISC_NS5_IJNSA_ILi0EEESX_SX_EEEEENS5_IJNS4_10UnderscoreES10_S10_EEEEENS4_13SM90_TMA_LOADENS4_14ComposedLayoutINS4_7SwizzleILi1ELi4ELi3EEENS4_18smem_ptr_flag_bitsILi8EEENSW_INS5_IJNSA_ILi8EEESG_EEENS5_IJSG_SB_EEEEEEEvNS4_8identityES13_S1D_vS1E_EENS_8epilogue10collective18CollectiveEpilogueINS1G_23Sm100TmaWarpSpecializedILi1ELi1ELi64ELb0ELb0EEEJSH_NS5_IJNSW_ISE_SB_EENSW_ISF_SB_EEEEESI_SJ_SI_SJ_NS1G_6fusion15FusionCallbacksIS1K_NS1O_17LinearCombinationISI_fSI_fLNS_15FloatRoundStyleE2EEESH_S1N_JEEENS4_5SM1004TMEM4LOAD26SM100_TMEM_LOAD_32dp32b64xES13_NS14_INS15_ILi2ELi4ELi3EEES18_NSW_INS5_IJS19_SF_EEENS5_IJSF_SB_EEEEEEENS4_39AutoVectorizingCopyWithAssumedAlignmentILi128EEENS4_14SM90_TMA_STOREES22_S24_S24_EEEvvEEEEvNT_6ParamsE --------------------------
	.section	.nv.info._ZN7cutlass13device_kernelINS_4gemm6kernel13GemmUniversalIN4cute5tupleIJiiiiEEENS1_10collective13CollectiveMmaINS1_35MainloopSm100TmaUmmaWarpSpecializedILi2ELi2ELi4ENS5_IJNS4_1CILi1EEESB_SB_EEEEENS5_IJNSA_ILi128EEENSA_ILi64EEENSA_ILi32EEEEEENS_12float_e4m3_tENS5_IJlSB_lEEESI_SJ_NS4_8TiledMMAINS4_8MMA_AtomIJNS4_10MMA_TraitsINS4_19SM100_MMA_F8F6F4_SSEJSI_SI_fSE_SF_NS4_17integral_constantINS4_4UMMA5MajorELSQ_0EEESR_NSO_INSP_7ScaleInELSS_0EEEST_EEEEEENS4_6LayoutISC_NS5_IJNSA_ILi0EEESX_SX_EEEEENS5_IJNS4_10UnderscoreES10_S10_EEEEENS4_13SM90_TMA_LOADENS4_14ComposedLayoutINS4_7SwizzleILi1ELi4ELi3EEENS4_18smem_ptr_flag_bitsILi8EEENSW_INS5_IJNSA_ILi8EEESG_EEENS5_IJSG_SB_EEEEEEEvNS4_8identityES13_S1D_vS1E_EENS_8epilogue10collective18CollectiveEpilogueINS1G_23Sm100TmaWarpSpecializedILi1ELi1ELi64ELb0ELb0EEEJSH_NS5_IJNSW_ISE_SB_EENSW_ISF_SB_EEEEESI_SJ_SI_SJ_NS1G_6fusion15FusionCallbacksIS1K_NS1O_17LinearCombinationISI_fSI_fLNS_15FloatRoundStyleE2EEESH_S1N_JEEENS4_5SM1004TMEM4LOAD26SM100_TMEM_LOAD_32dp32b64xES13_NS14_INS15_ILi2ELi4ELi3EEES18_NSW_INS5_IJS19_SF_EEENS5_IJSF_SB_EEEEEEENS4_39AutoVectorizingCopyWithAssumedAlignmentILi128EEENS4_14SM90_TMA_STOREES22_S24_S24_EEEvvEEEEvNT_6ParamsE,"",@"SHT_CUDA_INFO"
	.sectionflags	@""
	.align	4


	//----- nvinfo : EIATTR_CUDA_API_VERSION
	.align		4
        /*0000*/ 	.byte	0x04, 0x37
        /*0002*/ 	.short	(.L_31 - .L_30)
.L_30:
        /*0004*/ 	.word	0x00000082


	//----- nvinfo : EIATTR_KPARAM_INFO
	.align		4
.L_31:
        /*0008*/ 	.byte	0x04, 0x17
        /*000a*/ 	.short	(.L_33 - .L_32)
.L_32:
        /*000c*/ 	.word	0x00000000
        /*0010*/ 	.short	0x0000
        /*0012*/ 	.short	0x0000
        /*0014*/ 	.byte	0x00, 0xf0, 0x01, 0x20


	//----- nvinfo : EIATTR_AT_ENTRY_FRAGMENTS
	.align		4
.L_33:
        /*0018*/ 	.byte	0x04, 0x4f
        /*001a*/ 	.short	(.L_35 - .L_34)


	//   ....[0]....
.L_34:
        /*001c*/ 	.word	0x00000006


	//----- nvinfo : EIATTR_RESERVED_SMEM_USED
	.align		4
.L_35:
        /*0020*/ 	.byte	0x01, 0x41
	.zero		2


	//----- nvinfo : EIATTR_SPARSE_MMA_MASK
	.align		4
        /*0024*/ 	.byte	0x03, 0x50
        /*0026*/ 	.short	0x0000


	//----- nvinfo : EIATTR_TCGEN05_1CTA_USED
	.align		4
        /*0028*/ 	.byte	0x01, 0x51
	.zero		2


	//----- nvinfo : EIATTR_MAXREG_COUNT
	.align		4
        /*002c*/ 	.byte	0x03, 0x1b
        /*002e*/ 	.short	0x00ff


	//----- nvinfo : EIATTR_NUM_BARRIERS
	.align		4
        /*0030*/ 	.byte	0x02, 0x4c
        /*0032*/ 	.byte	0x07
	.zero		1


	//----- nvinfo : EIATTR_EXTERNS
	.align		4
        /*0034*/ 	.byte	0x04, 0x0f
        /*0036*/ 	.short	(.L_37 - .L_36)


	//   ....[0]....
	.align		4
.L_36:
        /*0038*/ 	.word	index@(__assertfail)


	//----- nvinfo : EIATTR_MERCURY_ISA_VERSION
	.align		4
.L_37:
        /*003c*/ 	.byte	0x03, 0x5f
        /*003e*/ 	.short	0x0101


	//----- nvinfo : EIATTR_INT_WARP_WIDE_INSTR_OFFSETS
	.align		4
        /*0040*/ 	.byte	0x04, 0x31
        /*0042*/ 	.short	(.L_39 - .L_38)


	//   ....[0]....
.L_38:
        /*0044*/ 	.word	0x00001d40


	//   ....[1]....
        /*0048*/ 	.word	0x00003520


	//   ....[2]....
        /*004c*/ 	.word	0x00003540


	//   ....[3]....
        /*0050*/ 	.word	0x00003570


	//   ....[4]....
        /*0054*/ 	.word	0x00003f80


	//   ....[5]....
        /*0058*/ 	.word	0x00004070


	//----- nvinfo : EIATTR_COOP_GROUP_MASK_REGIDS
	.align		4
.L_39:
        /*005c*/ 	.byte	0x04, 0x29
        /*005e*/ 	.short	(.L_41 - .L_40)


	//   ....[0]....
.L_40:
        /*0060*/ 	.word	0xffffffff


	//   ....[1]....
        /*0064*/ 	.word	0xffffffff


	//   ....[2]....
        /*0068*/ 	.word	0xffffffff


	//   ....[3]....
        /*006c*/ 	.word	0xffffffff


	//   ....[4]....
        /*0070*/ 	.word	0xffffffff


	//   ....[5]....
        /*0074*/ 	.word	0xffffffff


	//   ....[6]....
        /*0078*/ 	.word	0xffffffff


	//   ....[7]....
        /*007c*/ 	.word	0xffffffff


	//   ....[8]....
        /*0080*/ 	.word	0xffffffff


	//   ....[9]....
        /*0084*/ 	.word	0xffffffff


	//   ....[10]....
        /*0088*/ 	.word	0xffffffff


	//   ....[11]....
        /*008c*/ 	.word	0xffffffff


	//   ....[12]....
        /*0090*/ 	.word	0xffffffff


	//----- nvinfo : EIATTR_COOP_GROUP_INSTR_OFFSETS
	.align		4
.L_41:
        /*0094*/ 	.byte	0x04, 0x28
        /*0096*/ 	.short	(.L_43 - .L_42)


	//   ....[0]....
.L_42:
        /*0098*/ 	.word	0x00000090


	//   ....[1]....
        /*009c*/ 	.word	0x000004d0


	//   ....[2]....
        /*00a0*/ 	.word	0x00000600


	//   ....[3]....
        /*00a4*/ 	.word	0x00000740


	//   ....[4]....
        /*00a8*/ 	.word	0x00000840


	//   ....[5]....
        /*00ac*/ 	.word	0x000009b0


	//   ....[6]....
        /*00b0*/ 	.word	0x00000b50


	//   ....[7]....
        /*00b4*/ 	.word	0x00001c20


	//   ....[8]....
        /*00b8*/ 	.word	0x000028e0


	//   ....[9]....
        /*00bc*/ 	.word	0x00002af0


	//   ....[10]....
        /*00c0*/ 	.word	0x00002b20


	//   ....[11]....
        /*00c4*/ 	.word	0x00003400


	//   ....[12]....
        /*00c8*/ 	.word	0x00003630


	//----- nvinfo : EIATTR_VRC_CTA_INIT_COUNT
	.align		4
.L_43:
        /*00cc*/ 	.byte	0x02, 0x4a
        /*00ce*/ 	.byte	0x80
	.zero		1


	//----- nvinfo : EIATTR_SYSCALL_OFFSETS
	.align		4
        /*00d0*/ 	.byte	0x04, 0x46
        /*00d2*/ 	.short	(.L_45 - .L_44)


	//   ....[0]....
.L_44:
        /*00d4*/ 	.word	0x00004a60


	//   ....[1]....
        /*00d8*/ 	.word	0x00004ba0


	//   ....[2]....
        /*00dc*/ 	.word	0x00005340


	//----- nvinfo : EIATTR_MBARRIER_INSTR_OFFSETS
	.align		4
.L_45:
        /*00e0*/ 	.byte	0x04, 0x39
        /*00e2*/ 	.short	(.L_47 - .L_46)


	//   ....[0]....
.L_46:
        /*00e4*/ 	.word	0x000005b0
        /*00e8*/ 	.word	0x000000ff
        /*00ec*/ 	.word	0x00000000
        /*00f0*/ 	.short	0x0100
        /*00f2*/ 	.byte	0x05
	.zero		1


	//   ....[1]....
        /*00f4*/ 	.word	0x000005c0
        /*00f8*/ 	.word	0x000000ff
        /*00fc*/ 	.word	0x00000010
        /*0100*/ 	.short	0x0100
        /*0102*/ 	.byte	0x05
	.zero		1


	//   ....[2]....
        /*0104*/ 	.word	0x000005d0
        /*0108*/ 	.word	0x000000ff
        /*010c*/ 	.word	0x00000008
        /*0110*/ 	.short	0x0100
        /*0112*/ 	.byte	0x05
	.zero		1


	//   ....[3]....
        /*0114*/ 	.word	0x000005e0
        /*0118*/ 	.word	0x000000ff
        /*011c*/ 	.word	0x00000018
        /*0120*/ 	.short	0x0100
        /*0122*/ 	.byte	0x05
	.zero		1


	//   ....[4]....
        /*0124*/ 	.word	0x00000710
        /*0128*/ 	.word	0x000000ff
        /*012c*/ 	.word	0x00000020
        /*0130*/ 	.short	0x0100
        /*0132*/ 	.byte	0x06
	.zero		1


	//   ....[5]....
        /*0134*/ 	.word	0x00000720
        /*0138*/ 	.word	0x000000ff
        /*013c*/ 	.word	0x00000028
        /*0140*/ 	.short	0x0100
        /*0142*/ 	.byte	0x06
	.zero		1


	//   ....[6]....
        /*0144*/ 	.word	0x00000810
        /*0148*/ 	.word	0x000000ff
        /*014c*/ 	.word	0x00000030
        /*0150*/ 	.short	0x0100
        /*0152*/ 	.byte	0x05
	.zero		1


	//   ....[7]....
        /*0154*/ 	.word	0x00000820
        /*0158*/ 	.word	0x000000ff
        /*015c*/ 	.word	0x00000038
        /*0160*/ 	.short	0x0100
        /*0162*/ 	.byte	0x05
	.zero		1


	//   ....[8]....
        /*0164*/ 	.word	0x00000960
        /*0168*/ 	.word	0x000000ff
        /*016c*/ 	.word	0x00000040
        /*0170*/ 	.short	0x0100
        /*0172*/ 	.byte	0x05
	.zero		1


	//   ....[9]....
        /*0174*/ 	.word	0x00000970
        /*0178*/ 	.word	0x000000ff
        /*017c*/ 	.word	0x00000050
        /*0180*/ 	.short	0x0100
        /*0182*/ 	.byte	0x05
	.zero		1


	//   ....[10]....
        /*0184*/ 	.word	0x00000980
        /*0188*/ 	.word	0x000000ff
        /*018c*/ 	.word	0x00000048
        /*0190*/ 	.short	0x0100
        /*0192*/ 	.byte	0x05
	.zero		1


	//   ....[11]....
        /*0194*/ 	.word	0x00000990
        /*0198*/ 	.word	0x000000ff
        /*019c*/ 	.word	0x00000058
        /*01a0*/ 	.short	0x0100
        /*01a2*/ 	.byte	0x05
	.zero		1


	//   ....[12]....
        /*01a4*/ 	.word	0x00000ac0
        /*01a8*/ 	.word	0x000000ff
        /*01ac*/ 	.word	0x00000060
        /*01b0*/ 	.short	0x0100
        /*01b2*/ 	.byte	0x06
	.zero		1


	//   ....[13]....
        /*01b4*/ 	.word	0x00000ad0
        /*01b8*/ 	.word	0x000000ff
        /*01bc*/ 	.word	0x00000080
        /*01c0*/ 	.short	0x0100
        /*01c2*/ 	.byte	0x06
	.zero		1


	//   ....[14]....
        /*01c4*/ 	.word	0x00000ae0
        /*01c8*/ 	.word	0x000000ff
        /*01cc*/ 	.word	0x00000068
        /*01d0*/ 	.short	0x0100
        /*01d2*/ 	.byte	0x06
	.zero		1


	//   ....[15]....
        /*01d4*/ 	.word	0x00000af0
        /*01d8*/ 	.word	0x000000ff
        /*01dc*/ 	.word	0x00000088
        /*01e0*/ 	.short	0x0100
        /*01e2*/ 	.byte	0x06
	.zero		1


	//   ....[16]....
        /*01e4*/ 	.word	0x00000b00
        /*01e8*/ 	.word	0x000000ff
        /*01ec*/ 	.word	0x00000070
        /*01f0*/ 	.short	0x0100
        /*01f2*/ 	.byte	0x06
	.zero		1


	//   ....[17]....
        /*01f4*/ 	.word	0x00000b10
        /*01f8*/ 	.word	0x000000ff
        /*01fc*/ 	.word	0x00000090
        /*0200*/ 	.short	0x0100
        /*0202*/ 	.byte	0x06
	.zero		1


	//   ....[18]....
        /*0204*/ 	.word	0x00000b20
        /*0208*/ 	.word	0x000000ff
        /*020c*/ 	.word	0x00000078
        /*0210*/ 	.short	0x0100
        /*0212*/ 	.byte	0x06
	.zero		1


	//   ....[19]....
        /*0214*/ 	.word	0x00000b30
        /*0218*/ 	.word	0x000000ff
        /*021c*/ 	.word	0x00000098
        /*0220*/ 	.short	0x0100
        /*0222*/ 	.byte	0x06
	.zero		1


	//   ....[20]....
        /*0224*/ 	.word	0x00000c20
        /*0228*/ 	.word	0x000000ff
        /*022c*/ 	.word	0x000000a0
        /*0230*/ 	.short	0x0100
        /*0232*/ 	.byte	0x05
	.zero		1


	//   ....[21]....
        /*0234*/ 	.word	0x00000c30
        /*0238*/ 	.word	0x000000ff
        /*023c*/ 	.word	0x000000b0
        /*0240*/ 	.short	0x0100
        /*0242*/ 	.byte	0x05
	.zero		1


	//   ....[22]....
        /*0244*/ 	.word	0x00000c40
        /*0248*/ 	.word	0x000000ff
        /*024c*/ 	.word	0x000000a8
        /*0250*/ 	.short	0x0100
        /*0252*/ 	.byte	0x05
	.zero		1


	//   ....[23]....
        /*0254*/ 	.word	0x00000c50
        /*0258*/ 	.word	0x000000ff
        /*025c*/ 	.word	0x000000b8
        /*0260*/ 	.short	0x0100
        /*0262*/ 	.byte	0x05
	.zero		1


	//   ....[24]....
        /*0264*/ 	.word	0x00001520
        /*0268*/ 	.word	0x00000003
        /*026c*/ 	.word	0x000000b0
        /*0270*/ 	.short	0x010a
        /*0272*/ 	.byte	0xff
	.zero		1


	//   ....[25]....
        /*0274*/ 	.word	0x00001550
        /*0278*/ 	.word	0x00000003
        /*027c*/ 	.word	0x000000a0
        /*0280*/ 	.short	0x0101
        /*0282*/ 	.byte	0xff
	.zero		1


	//   ....[26]....
        /*0284*/ 	.word	0x00001620
        /*0288*/ 	.word	0x000000ff
        /*028c*/ 	.word	0x00000010
        /*0290*/ 	.short	0x010a
        /*0292*/ 	.byte	0x08
	.zero		1


	//   ....[27]....
        /*0294*/ 	.word	0x000016c0
        /*0298*/ 	.word	0x000000ff
        /*029c*/ 	.word	0x00000010
        /*02a0*/ 	.short	0x010a
        /*02a2*/ 	.byte	0x21
	.zero		1


	//   ....[28]....
        /*02a4*/ 	.word	0x00001810
        /*02a8*/ 	.word	0x000000ff
        /*02ac*/ 	.word	0x00000010
        /*02b0*/ 	.short	0x010a
        /*02b2*/ 	.byte	0x08
	.zero		1


	//   ....[29]....
        /*02b4*/ 	.word	0x00001920
        /*02b8*/ 	.word	0x000000ff
        /*02bc*/ 	.word	0x00000038
        /*02c0*/ 	.short	0x0101
        /*02c2*/ 	.byte	0x04
	.zero		1


	//   ....[30]....
        /*02c4*/ 	.word	0x00001940
        /*02c8*/ 	.word	0x000000ff
        /*02cc*/ 	.word	0x00000010
        /*02d0*/ 	.short	0x010a
        /*02d2*/ 	.byte	0x08
	.zero		1


	//   ....[31]....
        /*02d4*/ 	.word	0x000019c0
        /*02d8*/ 	.word	0x000000ff
        /*02dc*/ 	.word	0x00000010
        /*02e0*/ 	.short	0x010a
        /*02e2*/ 	.byte	0x11
	.zero		1


	//   ....[32]....
        /*02e4*/ 	.word	0x00001b10
        /*02e8*/ 	.word	0x000000ff
        /*02ec*/ 	.word	0x00000010
        /*02f0*/ 	.short	0x010a
        /*02f2*/ 	.byte	0x08
	.zero		1


	//   ....[33]....
        /*02f4*/ 	.word	0x00001c50
        /*02f8*/ 	.word	0x00000002
        /*02fc*/ 	.word	0x00000040
        /*0300*/ 	.short	0x010a
        /*0302*/ 	.byte	0xff
	.zero		1


	//   ....[34]....
        /*0304*/ 	.word	0x00001d10
        /*0308*/ 	.word	0x00000002
        /*030c*/ 	.word	0x00000000
        /*0310*/ 	.short	0x0101
        /*0312*/ 	.byte	0xff
	.zero		1


	//   ....[35]....
        /*0314*/ 	.word	0x00002270
        /*0318*/ 	.word	0x000000ff
        /*031c*/ 	.word	0x00000000
        /*0320*/ 	.short	0x010a
        /*0322*/ 	.byte	0x04
	.zero		1


	//   ....[36]....
        /*0324*/ 	.word	0x00002310
        /*0328*/ 	.word	0x00000000
        /*032c*/ 	.word	0x00000000
        /*0330*/ 	.short	0x010a
        /*0332*/ 	.byte	0xff
	.zero		1


	//   ....[37]....
        /*0334*/ 	.word	0x00002430
        /*0338*/ 	.word	0x00000000
        /*033c*/ 	.word	0x000000a0
        /*0340*/ 	.short	0x010a
        /*0342*/ 	.byte	0xff
	.zero		1


	//   ....[38]....
        /*0344*/ 	.word	0x00002490
        /*0348*/ 	.word	0x00000004
        /*034c*/ 	.word	0x00000000
        /*0350*/ 	.short	0x0101
        /*0352*/ 	.byte	0xff
	.zero		1


	//   ....[39]....
        /*0354*/ 	.word	0x000024b0
        /*0358*/ 	.word	0x000000ff
        /*035c*/ 	.word	0x00000050
        /*0360*/ 	.short	0x010a
        /*0362*/ 	.byte	0x05
	.zero		1


	//   ....[40]....
        /*0364*/ 	.word	0x000025d0
        /*0368*/ 	.word	0x00000000
        /*036c*/ 	.word	0x00000040
        /*0370*/ 	.short	0x010a
        /*0372*/ 	.byte	0xff
	.zero		1


	//   ....[41]....
        /*0374*/ 	.word	0x000026e0
        /*0378*/ 	.word	0x00000000
        /*037c*/ 	.word	0x00000000
        /*0380*/ 	.short	0x0101
        /*0382*/ 	.byte	0xff
	.zero		1


	//   ....[42]....
        /*0384*/ 	.word	0x00002770
        /*0388*/ 	.word	0x000000ff
        /*038c*/ 	.word	0x00000050
        /*0390*/ 	.short	0x0106
        /*0392*/ 	.byte	0x05
	.zero		1


	//   ....[43]....
        /*0394*/ 	.word	0x00002790
        /*0398*/ 	.word	0x000000ff
        /*039c*/ 	.word	0x00000050
        /*03a0*/ 	.short	0x010a
        /*03a2*/ 	.byte	0x05
	.zero		1


	//   ....[44]....
        /*03a4*/ 	.word	0x00002820
        /*03a8*/ 	.word	0x000000ff
        /*03ac*/ 	.word	0x00000050
        /*03b0*/ 	.short	0x0106
        /*03b2*/ 	.byte	0x04
	.zero		1


	//   ....[45]....
        /*03b4*/ 	.word	0x00002860
        /*03b8*/ 	.word	0x00000000
        /*03bc*/ 	.word	0x00000050
        /*03c0*/ 	.short	0x010a
        /*03c2*/ 	.byte	0xff
	.zero		1


	//   ....[46]....
        /*03c4*/ 	.word	0x00002d40
        /*03c8*/ 	.word	0x00000000
        /*03cc*/ 	.word	0x00000040
        /*03d0*/ 	.short	0x010a
        /*03d2*/ 	.byte	0xff
	.zero		1


	//   ....[47]....
        /*03d4*/ 	.word	0x00002e40
        /*03d8*/ 	.word	0x00000003
        /*03dc*/ 	.word	0x00000000
        /*03e0*/ 	.short	0x0101
        /*03e2*/ 	.byte	0xff
	.zero		1


	//   ....[48]....
        /*03e4*/ 	.word	0x00002e50
        /*03e8*/ 	.word	0x000000ff
        /*03ec*/ 	.word	0x00000000
        /*03f0*/ 	.short	0x010a
        /*03f2*/ 	.byte	0x04
	.zero		1


	//   ....[49]....
        /*03f4*/ 	.word	0x00002e70
        /*03f8*/ 	.word	0x000000ff
        /*03fc*/ 	.word	0x00000080
        /*0400*/ 	.short	0x010a
        /*0402*/ 	.byte	0x09
	.zero		1


	//   ....[50]....
        /*0404*/ 	.word	0x00002f50
        /*0408*/ 	.word	0x000000ff
        /*040c*/ 	.word	0x00000000
        /*0410*/ 	.short	0x010a
        /*0412*/ 	.byte	0x07
	.zero		1


	//   ....[51]....
        /*0414*/ 	.word	0x00003080
        /*0418*/ 	.word	0x000000ff
        /*041c*/ 	.word	0x00000000
        /*0420*/ 	.short	0x010a
        /*0422*/ 	.byte	0x04
	.zero		1


	//   ....[52]....
        /*0424*/ 	.word	0x00003230
        /*0428*/ 	.word	0x000000ff
        /*042c*/ 	.word	0x00000000
        /*0430*/ 	.short	0x010a
        /*0432*/ 	.byte	0x05
	.zero		1


	//   ....[53]....
        /*0434*/ 	.word	0x000032c0
        /*0438*/ 	.word	0x000000ff
        /*043c*/ 	.word	0x00000000
        /*0440*/ 	.short	0x010a
        /*0442*/ 	.byte	0x05
	.zero		1


	//   ....[54]....
        /*0444*/ 	.word	0x00003350
        /*0448*/ 	.word	0x000000ff
        /*044c*/ 	.word	0x00000000
        /*0450*/ 	.short	0x010a
        /*0452*/ 	.byte	0x05
	.zero		1


	//   ....[55]....
        /*0454*/ 	.word	0x000033e0
        /*0458*/ 	.word	0x000000ff
        /*045c*/ 	.word	0x00000000
        /*0460*/ 	.short	0x010a
        /*0462*/ 	.byte	0x07
	.zero		1


	//   ....[56]....
        /*0464*/ 	.word	0x00003820
        /*0468*/ 	.word	0x00000000
        /*046c*/ 	.word	0x00000040
        /*0470*/ 	.short	0x010a
        /*0472*/ 	.byte	0xff
	.zero		1


	//   ....[57]....
        /*0474*/ 	.word	0x00003910
        /*0478*/ 	.word	0x00000000
        /*047c*/ 	.word	0x00000000
        /*0480*/ 	.short	0x0101
        /*0482*/ 	.byte	0xff
	.zero		1


	//   ....[58]....
        /*0484*/ 	.word	0x00003c30
        /*0488*/ 	.word	0x000000ff
        /*048c*/ 	.word	0x00000038
        /*0490*/ 	.short	0x010a
        /*0492*/ 	.byte	0x06
	.zero		1


	//   ....[59]....
        /*0494*/ 	.word	0x00003db0
        /*0498*/ 	.word	0x000000ff
        /*049c*/ 	.word	0x00000028
        /*04a0*/ 	.short	0x010a
        /*04a2*/ 	.byte	0x06
	.zero		1


	//   ....[60]....
        /*04a4*/ 	.word	0x000040e0
        /*04a8*/ 	.word	0x000000ff
        /*04ac*/ 	.word	0x00000020
        /*04b0*/ 	.short	0x010b
        /*04b2*/ 	.byte	0x06
	.zero		1


	//   ....[61]....
        /*04b4*/ 	.word	0x00004100
        /*04b8*/ 	.word	0x000000ff
        /*04bc*/ 	.word	0x00000000
        /*04c0*/ 	.short	0x0101
        /*04c2*/ 	.byte	0x25
	.zero		1


	//   ....[62]....
        /*04c4*/ 	.word	0x00004140
        /*04c8*/ 	.word	0x00000000
        /*04cc*/ 	.word	0x00000028
        /*04d0*/ 	.short	0x010a
        /*04d2*/ 	.byte	0xff
	.zero		1


	//   ....[63]....
        /*04d4*/ 	.word	0x00004470
        /*04d8*/ 	.word	0x00000000
        /*04dc*/ 	.word	0x00000040
        /*04e0*/ 	.short	0x010a
        /*04e2*/ 	.byte	0xff
	.zero		1


	//   ....[64]....
        /*04e4*/ 	.word	0x00004580
        /*04e8*/ 	.word	0x00000000
        /*04ec*/ 	.word	0x00000000
        /*04f0*/ 	.short	0x0101
        /*04f2*/ 	.byte	0xff
	.zero		1


	//   ....[65]....
        /*04f4*/ 	.word	0x00004f20
        /*04f8*/ 	.word	0x000000ff
        /*04fc*/ 	.word	0x00000020
        /*0500*/ 	.short	0x010a
        /*0502*/ 	.byte	0x2b
	.zero		1


	//   ....[66]....
        /*0504*/ 	.word	0x00004f30
        /*0508*/ 	.word	0x0000009c
        /*050c*/ 	.word	0x00000060
        /*0510*/ 	.short	0x010a
        /*0512*/ 	.byte	0xff
	.zero		1


	//   ....[67]....
        /*0514*/ 	.word	0x000050c0
        /*0518*/ 	.word	0x000000ff
        /*051c*/ 	.word	0x00000020
        /*0520*/ 	.short	0x010a
        /*0522*/ 	.byte	0x2b
	.zero		1


	//   ....[68]....
        /*0524*/ 	.word	0x000051c0
        /*0528*/ 	.word	0x000000ff
        /*052c*/ 	.word	0x00000000
        /*0530*/ 	.short	0x0101
        /*0532*/ 	.byte	0x04
	.zero		1


	//   ....[69]....
        /*0534*/ 	.word	0x00005220
        /*0538*/ 	.word	0x0000009c
        /*053c*/ 	.word	0x00000060
        /*0540*/ 	.short	0x010a
        /*0542*/ 	.byte	0xff
	.zero		1


	//   ....[70]....
        /*0544*/ 	.word	0x000055e0
        /*0548*/ 	.word	0x000000ff
        /*054c*/ 	.word	0x00000000
        /*0550*/ 	.short	0x0101
        /*0552*/ 	.byte	0x05
	.zero		1


	//   ....[71]....
        /*0554*/ 	.word	0x00006690
        /*0558*/ 	.word	0x00000003
        /*055c*/ 	.word	0x000000b0
        /*0560*/ 	.short	0x010a
        /*0562*/ 	.byte	0xff
	.zero		1


	//   ....[72]....
        /*0564*/ 	.word	0x000066f0
        /*0568*/ 	.word	0x00000002
        /*056c*/ 	.word	0x00000010
        /*0570*/ 	.short	0x010a
        /*0572*/ 	.byte	0xff
	.zero		1


	//   ....[73]....
        /*0574*/ 	.word	0x00006750
        /*0578*/ 	.word	0x00000002
        /*057c*/ 	.word	0x00000010
        /*0580*/ 	.short	0x010a
        /*0582*/ 	.byte	0xff
	.zero		1


	//   ....[74]....
        /*0584*/ 	.word	0x000067a0
        /*0588*/ 	.word	0x00000002
        /*058c*/ 	.word	0x00000040
        /*0590*/ 	.short	0x010a
        /*0592*/ 	.byte	0xff
	.zero		1


	//   ....[75]....
        /*0594*/ 	.word	0x00006800
        /*0598*/ 	.word	0x00000000
        /*059c*/ 	.word	0x00000000
        /*05a0*/ 	.short	0x010a
        /*05a2*/ 	.byte	0xff
	.zero		1


	//   ....[76]....
        /*05a4*/ 	.word	0x00006850
        /*05a8*/ 	.word	0x00000000
        /*05ac*/ 	.word	0x000000a0
        /*05b0*/ 	.short	0x010a
        /*05b2*/ 	.byte	0xff
	.zero		1


	//   ....[77]....
        /*05b4*/ 	.word	0x000068b0
        /*05b8*/ 	.word	0x00000000
        /*05bc*/ 	.word	0x00000050
        /*05c0*/ 	.short	0x010a
        /*05c2*/ 	.byte	0xff
	.zero		1


	//   ....[78]....
        /*05c4*/ 	.word	0x00006900
        /*05c8*/ 	.word	0x00000000
        /*05cc*/ 	.word	0x00000040
        /*05d0*/ 	.short	0x010a
        /*05d2*/ 	.byte	0xff
	.zero		1


	//   ....[79]....
        /*05d4*/ 	.word	0x00006960
        /*05d8*/ 	.word	0x00000000
        /*05dc*/ 	.word	0x00000050
        /*05e0*/ 	.short	0x010a
        /*05e2*/ 	.byte	0xff
	.zero		1


	//   ....[80]....
        /*05e4*/ 	.word	0x000069b0
        /*05e8*/ 	.word	0x00000000
        /*05ec*/ 	.word	0x00000040
        /*05f0*/ 	.short	0x010a
        /*05f2*/ 	.byte	0xff
	.zero		1


	//   ....[81]....
        /*05f4*/ 	.word	0x00006a10
        /*05f8*/ 	.word	0x00000003
        /*05fc*/ 	.word	0x00000080
        /*0600*/ 	.short	0x010a
        /*0602*/ 	.byte	0xff
	.zero		1


	//   ....[82]....
        /*0604*/ 	.word	0x00006a70
        /*0608*/ 	.word	0x00000000
        /*060c*/ 	.word	0x00000000
        /*0610*/ 	.short	0x010a
        /*0612*/ 	.byte	0xff
	.zero		1


	//   ....[83]....
        /*0614*/ 	.word	0x00006ad0
        /*0618*/ 	.word	0x00000000
        /*061c*/ 	.word	0x00000000
        /*0620*/ 	.short	0x010a
        /*0622*/ 	.byte	0xff
	.zero		1


	//   ....[84]....
        /*0624*/ 	.word	0x00006b30
        /*0628*/ 	.word	0x00000000
        /*062c*/ 	.word	0x00000000
        /*0630*/ 	.short	0x010a
        /*0632*/ 	.byte	0xff
	.zero		1


	//   ....[85]....
        /*0634*/ 	.word	0x00006b90
        /*0638*/ 	.word	0x00000000
        /*063c*/ 	.word	0x00000000
        /*0640*/ 	.short	0x010a
        /*0642*/ 	.byte	0xff
	.zero		1


	//   ....[86]....
        /*0644*/ 	.word	0x00006bf0
        /*0648*/ 	.word	0x00000000
        /*064c*/ 	.word	0x00000000
        /*0650*/ 	.short	0x010a
        /*0652*/ 	.byte	0xff
	.zero		1


	//   ....[87]....
        /*0654*/ 	.word	0x00006c40
        /*0658*/ 	.word	0x00000000
        /*065c*/ 	.word	0x00000040
        /*0660*/ 	.short	0x010a
        /*0662*/ 	.byte	0xff
	.zero		1


	//   ....[88]....
        /*0664*/ 	.word	0x00006ca0
        /*0668*/ 	.word	0x00000000
        /*066c*/ 	.word	0x00000038
        /*0670*/ 	.short	0x010a
        /*0672*/ 	.byte	0xff
	.zero		1


	//   ....[89]....
        /*0674*/ 	.word	0x00006d00
        /*0678*/ 	.word	0x00000003
        /*067c*/ 	.word	0x00000028
        /*0680*/ 	.short	0x010a
        /*0682*/ 	.byte	0xff
	.zero		1


	//   ....[90]....
        /*0684*/ 	.word	0x00006d50
        /*0688*/ 	.word	0x00000000
        /*068c*/ 	.word	0x00000040
        /*0690*/ 	.short	0x010a
        /*0692*/ 	.byte	0xff
	.zero		1


	//   ....[91]....
        /*0694*/ 	.word	0x00006db0
        /*0698*/ 	.word	0x00000000
        /*069c*/ 	.word	0x00000020
        /*06a0*/ 	.short	0x010a
        /*06a2*/ 	.byte	0xff
	.zero		1


	//   ....[92]....
        /*06a4*/ 	.word	0x00006e00
        /*06a8*/ 	.word	0x0000009c
        /*06ac*/ 	.word	0x00000060
        /*06b0*/ 	.short	0x010a
        /*06b2*/ 	.byte	0xff
	.zero		1


	//----- nvinfo : EIATTR_NUM_MBARRIERS
	.align		4
.L_47:
        /*06b4*/ 	.byte	0x03, 0x38
        /*06b6*/ 	.short	0x0018


	//----- nvinfo : EIATTR_EXIT_INSTR_OFFSETS
	.align		4
        /*06b8*/ 	.byte	0x04, 0x1c
        /*06ba*/ 	.short	(.L_49 - .L_48)


	//   ....[0]....
.L_48:
        /*06bc*/ 	.word	0x00002340


	//   ....[1]....
        /*06c0*/ 	.word	0x00002830


	//   ....[2]....
        /*06c4*/ 	.word	0x00002890


	//   ....[3]....
        /*06c8*/ 	.word	0x00003640


	//   ....[4]....
        /*06cc*/ 	.word	0x00004170


	//   ....[5]....
        /*06d0*/ 	.word	0x000041b0


	//   ....[6]....
        /*06d4*/ 	.word	0x00006680


	//----- nvinfo : EIATTR_MAX_THREADS
	.align		4
.L_49:
        /*06d8*/ 	.byte	0x04, 0x05
        /*06da*/ 	.short	(.L_51 - .L_50)
.L_50:
        /*06dc*/ 	.word	0x00000100
        /*06e0*/ 	.word	0x00000001
        /*06e4*/ 	.word	0x00000001


	//----- nvinfo : EIATTR_CRS_STACK_SIZE
	.align		4
.L_51:
        /*06e8*/ 	.byte	0x04, 0x1e
        /*06ea*/ 	.short	(.L_53 - .L_52)
.L_52:
        /*06ec*/ 	.word	0x00000000


	//----- nvinfo : EIATTR_CBANK_PARAM_SIZE
	.align		4
.L_53:
        /*06f0*/ 	.byte	0x03, 0x19
        /*06f2*/ 	.short	0x0800


	//----- nvinfo : EIATTR_PARAM_CBANK
	.align		4
        /*06f4*/ 	.byte	0x04, 0x0a
        /*06f6*/ 	.short	(.L_55 - .L_54)
	.align		4
.L_54:
        /*06f8*/ 	.word	index@(.nv.constant0._ZN7cutlass13device_kernelINS_4gemm6kernel13GemmUniversalIN4cute5tupleIJiiiiEEENS1_10collective13CollectiveMmaINS1_35MainloopSm100TmaUmmaWarpSpecializedILi2ELi2ELi4ENS5_IJNS4_1CILi1EEESB_SB_EEEEENS5_IJNSA_ILi128EEENSA_ILi64EEENSA_ILi32EEEEEENS_12float_e4m3_tENS5_IJlSB_lEEESI_SJ_NS4_8TiledMMAINS4_8MMA_AtomIJNS4_10MMA_TraitsINS4_19SM100_MMA_F8F6F4_SSEJSI_SI_fSE_SF_NS4_17integral_constantINS4_4UMMA5MajorELSQ_0EEESR_NSO_INSP_7ScaleInELSS_0EEEST_EEEEEENS4_6LayoutISC_NS5_IJNSA_ILi0EEESX_SX_EEEEENS5_IJNS4_10UnderscoreES10_S10_EEEEENS4_13SM90_TMA_LOADENS4_14ComposedLayoutINS4_7SwizzleILi1ELi4ELi3EEENS4_18smem_ptr_flag_bitsILi8EEENSW_INS5_IJNSA_ILi8EEESG_EEENS5_IJSG_SB_EEEEEEEvNS4_8identityES13_S1D_vS1E_EENS_8epilogue10collective18CollectiveEpilogueINS1G_23Sm100TmaWarpSpecializedILi1ELi1ELi64ELb0ELb0EEEJSH_NS5_IJNSW_ISE_SB_EENSW_ISF_SB_EEEEESI_SJ_SI_SJ_NS1G_6fusion15FusionCallbacksIS1K_NS1O_17LinearCombinationISI_fSI_fLNS_15FloatRoundStyleE2EEESH_S1N_JEEENS4_5SM1004TMEM4LOAD26SM100_TMEM_LOAD_32dp32b64xES13_NS14_INS15_ILi2ELi4ELi3EEES18_NSW_INS5_IJS19_SF_EEENS5_IJSF_SB_EEEEEEENS4_39AutoVectorizingCopyWithAssumedAlignmentILi128EEENS4_14SM90_TMA_STOREES22_S24_S24_EEEvvEEEEvNT_6ParamsE)
        /*06fc*/ 	.short	0x0380
        /*06fe*/ 	.short	0x0800


	//----- nvinfo : EIATTR_SW_WAR
	.align		4
.L_55:
        /*0700*/ 	.byte	0x04, 0x36
        /*0702*/ 	.short	(.L_57 - .L_56)
.L_56:
        /*0704*/ 	.word	0x00000008
.L_57:


//--------------------- .nv.callgraph             --------------------------
	.section	.nv.callgraph,"",@"SHT_CUDA_CALLGRAPH"
	.align	4
	.sectionentsize	8
	.align		4
        /*0000*/ 	.word	0x00000000
	.align		4
        /*0004*/ 	.word	0xffffffff
	.align		4
        /*0008*/ 	.word	index@(_ZN7cutlass13device_kernelINS_4gemm6kernel13GemmUniversalIN4cute5tupleIJiiiiEEENS1_10collective13CollectiveMmaINS1_35MainloopSm100TmaUmmaWarpSpecializedILi2ELi2ELi4ENS5_IJNS4_1CILi1EEESB_SB_EEEEENS5_IJNSA_ILi128EEENSA_ILi64EEENSA_ILi32EEEEEENS_12float_e4m3_tENS5_IJlSB_lEEESI_SJ_NS4_8TiledMMAINS4_8MMA_AtomIJNS4_10MMA_TraitsINS4_19SM100_MMA_F8F6F4_SSEJSI_SI_fSE_SF_NS4_17integral_constantINS4_4UMMA5MajorELSQ_0EEESR_NSO_INSP_7ScaleInELSS_0EEEST_EEEEEENS4_6LayoutISC_NS5_IJNSA_ILi0EEESX_SX_EEEEENS5_IJNS4_10UnderscoreES10_S10_EEEEENS4_13SM90_TMA_LOADENS4_14ComposedLayoutINS4_7SwizzleILi1ELi4ELi3EEENS4_18smem_ptr_flag_bitsILi8EEENSW_INS5_IJNSA_ILi8EEESG_EEENS5_IJSG_SB_EEEEEEEvNS4_8identityES13_S1D_vS1E_EENS_8epilogue10collective18CollectiveEpilogueINS1G_23Sm100TmaWarpSpecializedILi1ELi1ELi64ELb0ELb0EEEJSH_NS5_IJNSW_ISE_SB_EENSW_ISF_SB_EEEEESI_SJ_SI_SJ_NS1G_6fusion15FusionCallbacksIS1K_NS1O_17LinearCombinationISI_fSI_fLNS_15FloatRoundStyleE2EEESH_S1N_JEEENS4_5SM1004TMEM4LOAD26SM100_TMEM_LOAD_32dp32b64xES13_NS14_INS15_ILi2ELi4ELi3EEES18_NSW_INS5_IJS19_SF_EEENS5_IJSF_SB_EEEEEEENS4_39AutoVectorizingCopyWithAssumedAlignmentILi128EEENS4_14SM90_TMA_STOREES22_S24_S24_EEEvvEEEEvNT_6ParamsE)
	.align		4
        /*000c*/ 	.word	index@(__assertfail)
	.align		4
        /*0010*/ 	.word	0x00000000
	.align		4
        /*0014*/ 	.word	0xfffffffe
	.align		4
        /*0018*/ 	.word	0x00000000
	.align		4
        /*001c*/ 	.word	0xfffffffd
	.align		4
        /*0020*/ 	.word	0x00000000
	.align		4
        /*0024*/ 	.word	0xfffffffc


//--------------------- .nv.constant4             --------------------------
	.section	.nv.constant4,"a",@progbits
	.align	8
	.align		8
.nv.constant4:
        /*0000*/ 	.dword	__assertfail
	.align		8
        /*0008*/ 	.dword	__unnamed_1
	.align		8
        /*0010*/ 	.dword	__unnamed_2
	.align		8
        /*0018*/ 	.dword	_ZN40_INTERNAL_79a1736e_4_k_cu_5b5a5557_305254cuda3std3__45__cpo5beginE
	.align		8
        /*0020*/ 	.dword	_ZN40_INTERNAL_79a1736e_4_k_cu_5b5a5557_305254cuda3std3__45__cpo3endE
	.align		8
        /*0028*/ 	.dword	_ZN40_INTERNAL_79a1736e_4_k_cu_5b5a5557_305254cuda3std3__45__cpo6cbeginE
	.align		8
        /*0030*/ 	.dword	_ZN40_INTERNAL_79a1736e_4_k_cu_5b5a5557_305254cuda3std3__45__cpo4cendE
	.align		8
        /*0038*/ 	.dword	_ZN40_INTERNAL_79a1736e_4_k_cu_5b5a5557_305254cuda3std3__442_GLOBAL__N__79a1736e_4_k_cu_5b5a5557_305256ignoreE
	.align		8
        /*0040*/ 	.dword	_ZN40_INTERNAL_79a1736e_4_k_cu_5b5a5557_305254cuda3std3__419piecewise_constructE
	.align		8
        /*0048*/ 	.dword	_ZN40_INTERNAL_79a1736e_4_k_cu_5b5a5557_305254cuda3std3__48in_placeE
	.align		8
        /*0050*/ 	.dword	_ZN40_INTERNAL_79a1736e_4_k_cu_5b5a5557_305254cuda3std6ranges3__45__cpo4swapE
	.align		8
        /*0058*/ 	.dword	_ZN40_INTERNAL_79a1736e_4_k_cu_5b5a5557_305254cuda3std6ranges3__45__cpo9iter_moveE
	.align		8
        /*0060*/ 	.dword	_ZN40_INTERNAL_79a1736e_4_k_cu_5b5a5557_305254cute7productE
	.align		8
        /*0068*/ 	.dword	_ZN40_INTERNAL_79a1736e_4_k_cu_5b5a5557_305254cute1_E
	.align		8
        /*0070*/ 	.dword	$str$25
	.align		8
        /*0078*/ 	.dword	$str$26
	.align		8
        /*0080*/ 	.dword	$str$27
	.align		8
        /*0088*/ 	.dword	$str$28


//--------------------- .text._ZN7cutlass13device_kernelINS_4gemm6kernel13GemmUniversalIN4cute5tupleIJiiiiEEENS1_10collective13CollectiveMmaINS1_35MainloopSm100TmaUmmaWarpSpecializedILi2ELi2ELi4ENS5_IJNS4_1CILi1EEESB_SB_EEEEENS5_IJNSA_ILi128EEENSA_ILi64EEENSA_ILi32EEEEEENS_12float_e4m3_tENS5_IJlSB_lEEESI_SJ_NS4_8TiledMMAINS4_8MMA_AtomIJNS4_10MMA_TraitsINS4_19SM100_MMA_F8F6F4_SSEJSI_SI_fSE_SF_NS4_17integral_constantINS4_4UMMA5MajorELSQ_0EEESR_NSO_INSP_7ScaleInELSS_0EEEST_EEEEEENS4_6LayoutISC_NS5_IJNSA_ILi0EEESX_SX_EEEEENS5_IJNS4_10UnderscoreES10_S10_EEEEENS4_13SM90_TMA_LOADENS4_14ComposedLayoutINS4_7SwizzleILi1ELi4ELi3EEENS4_18smem_ptr_flag_bitsILi8EEENSW_INS5_IJNSA_ILi8EEESG_EEENS5_IJSG_SB_EEEEEEEvNS4_8identityES13_S1D_vS1E_EENS_8epilogue10collective18CollectiveEpilogueINS1G_23Sm100TmaWarpSpecializedILi1ELi1ELi64ELb0ELb0EEEJSH_NS5_IJNSW_ISE_SB_EENSW_ISF_SB_EEEEESI_SJ_SI_SJ_NS1G_6fusion15FusionCallbacksIS1K_NS1O_17LinearCombinationISI_fSI_fLNS_15FloatRoundStyleE2EEESH_S1N_JEEENS4_5SM1004TMEM4LOAD26SM100_TMEM_LOAD_32dp32b64xES13_NS14_INS15_ILi2ELi4ELi3EEES18_NSW_INS5_IJS19_SF_EEENS5_IJSF_SB_EEEEEEENS4_39AutoVectorizingCopyWithAssumedAlignmentILi128EEENS4_14SM90_TMA_STOREES22_S24_S24_EEEvvEEEEvNT_6ParamsE --------------------------
	.section	.text._ZN7cutlass13device_kernelINS_4gemm6kernel13GemmUniversalIN4cute5tupleIJiiiiEEENS1_10collective13CollectiveMmaINS1_35MainloopSm100TmaUmmaWarpSpecializedILi2ELi2ELi4ENS5_IJNS4_1CILi1EEESB_SB_EEEEENS5_IJNSA_ILi128EEENSA_ILi64EEENSA_ILi32EEEEEENS_12float_e4m3_tENS5_IJlSB_lEEESI_SJ_NS4_8TiledMMAINS4_8MMA_AtomIJNS4_10MMA_TraitsINS4_19SM100_MMA_F8F6F4_SSEJSI_SI_fSE_SF_NS4_17integral_constantINS4_4UMMA5MajorELSQ_0EEESR_NSO_INSP_7ScaleInELSS_0EEEST_EEEEEENS4_6LayoutISC_NS5_IJNSA_ILi0EEESX_SX_EEEEENS5_IJNS4_10UnderscoreES10_S10_EEEEENS4_13SM90_TMA_LOADENS4_14ComposedLayoutINS4_7SwizzleILi1ELi4ELi3EEENS4_18smem_ptr_flag_bitsILi8EEENSW_INS5_IJNSA_ILi8EEESG_EEENS5_IJSG_SB_EEEEEEEvNS4_8identityES13_S1D_vS1E_EENS_8epilogue10collective18CollectiveEpilogueINS1G_23Sm100TmaWarpSpecializedILi1ELi1ELi64ELb0ELb0EEEJSH_NS5_IJNSW_ISE_SB_EENSW_ISF_SB_EEEEESI_SJ_SI_SJ_NS1G_6fusion15FusionCallbacksIS1K_NS1O_17LinearCombinationISI_fSI_fLNS_15FloatRoundStyleE2EEESH_S1N_JEEENS4_5SM1004TMEM4LOAD26SM100_TMEM_LOAD_32dp32b64xES13_NS14_INS15_ILi2ELi4ELi3EEES18_NSW_INS5_IJS19_SF_EEENS5_IJSF_SB_EEEEEEENS4_39AutoVectorizingCopyWithAssumedAlignmentILi128EEENS4_14SM90_TMA_STOREES22_S24_S24_EEEvvEEEEvNT_6ParamsE,"ax",@progbits
	.align	128
.text._ZN7cutlass13device_kernelINS_4gemm6kernel13GemmUniversalIN4cute5tupleIJiiiiEEENS1_10collective13CollectiveMmaINS1_35MainloopSm100TmaUmmaWarpSpecializedILi2ELi2ELi4ENS5_IJNS4_1CILi1EEESB_SB_EEEEENS5_IJNSA_ILi128EEENSA_ILi64EEENSA_ILi32EEEEEENS_12float_e4m3_tENS5_IJlSB_lEEESI_SJ_NS4_8TiledMMAINS4_8MMA_AtomIJNS4_10MMA_TraitsINS4_19SM100_MMA_F8F6F4_SSEJSI_SI_fSE_SF_NS4_17integral_constantINS4_4UMMA5MajorELSQ_0EEESR_NSO_INSP_7ScaleInELSS_0EEEST_EEEEEENS4_6LayoutISC_NS5_IJNSA_ILi0EEESX_SX_EEEEENS5_IJNS4_10UnderscoreES10_S10_EEEEENS4_13SM90_TMA_LOADENS4_14ComposedLayoutINS4_7SwizzleILi1ELi4ELi3EEENS4_18smem_ptr_flag_bitsILi8EEENSW_INS5_IJNSA_ILi8EEESG_EEENS5_IJSG_SB_EEEEEEEvNS4_8identityES13_S1D_vS1E_EENS_8epilogue10collective18CollectiveEpilogueINS1G_23Sm100TmaWarpSpecializedILi1ELi1ELi64ELb0ELb0EEEJSH_NS5_IJNSW_ISE_SB_EENSW_ISF_SB_EEEEESI_SJ_SI_SJ_NS1G_6fusion15FusionCallbacksIS1K_NS1O_17LinearCombinationISI_fSI_fLNS_15FloatRoundStyleE2EEESH_S1N_JEEENS4_5SM1004TMEM4LOAD26SM100_TMEM_LOAD_32dp32b64xES13_NS14_INS15_ILi2ELi4ELi3EEES18_NSW_INS5_IJS19_SF_EEENS5_IJSF_SB_EEEEEEENS4_39AutoVectorizingCopyWithAssumedAlignmentILi128EEENS4_14SM90_TMA_STOREES22_S24_S24_EEEvvEEEEvNT_6ParamsE:
        .type           _ZN7cutlass13device_kernelINS_4gemm6kernel13GemmUniversalIN4cute5tupleIJiiiiEEENS1_10collective13CollectiveMmaINS1_35MainloopSm100TmaUmmaWarpSpecializedILi2ELi2ELi4ENS5_IJNS4_1CILi1EEESB_SB_EEEEENS5_IJNSA_ILi128EEENSA_ILi64EEENSA_ILi32EEEEEENS_12float_e4m3_tENS5_IJlSB_lEEESI_SJ_NS4_8TiledMMAINS4_8MMA_AtomIJNS4_10MMA_TraitsINS4_19SM100_MMA_F8F6F4_SSEJSI_SI_fSE_SF_NS4_17integral_constantINS4_4UMMA5MajorELSQ_0EEESR_NSO_INSP_7ScaleInELSS_0EEEST_EEEEEENS4_6LayoutISC_NS5_IJNSA_ILi0EEESX_SX_EEEEENS5_IJNS4_10UnderscoreES10_S10_EEEEENS4_13SM90_TMA_LOADENS4_14ComposedLayoutINS4_7SwizzleILi1ELi4ELi3EEENS4_18smem_ptr_flag_bitsILi8EEENSW_INS5_IJNSA_ILi8EEESG_EEENS5_IJSG_SB_EEEEEEEvNS4_8identityES13_S1D_vS1E_EENS_8epilogue10collective18CollectiveEpilogueINS1G_23Sm100TmaWarpSpecializedILi1ELi1ELi64ELb0ELb0EEEJSH_NS5_IJNSW_ISE_SB_EENSW_ISF_SB_EEEEESI_SJ_SI_SJ_NS1G_6fusion15FusionCallbacksIS1K_NS1O_17LinearCombinationISI_fSI_fLNS_15FloatRoundStyleE2EEESH_S1N_JEEENS4_5SM1004TMEM4LOAD26SM100_TMEM_LOAD_32dp32b64xES13_NS14_INS15_ILi2ELi4ELi3EEES18_NSW_INS5_IJS19_SF_EEENS5_IJSF_SB_EEEEEEENS4_39AutoVectorizingCopyWithAssumedAlignmentILi128EEENS4_14SM90_TMA_STOREES22_S24_S24_EEEvvEEEEvNT_6ParamsE,@function
        .size           _ZN7cutlass13device_kernelINS_4gemm6kernel13GemmUniversalIN4cute5tupleIJiiiiEEENS1_10collective13CollectiveMmaINS1_35MainloopSm100TmaUmmaWarpSpecializedILi2ELi2ELi4ENS5_IJNS4_1CILi1EEESB_SB_EEEEENS5_IJNSA_ILi128EEENSA_ILi64EEENSA_ILi32EEEEEENS_12float_e4m3_tENS5_IJlSB_lEEESI_SJ_NS4_8TiledMMAINS4_8MMA_AtomIJNS4_10MMA_TraitsINS4_19SM100_MMA_F8F6F4_SSEJSI_SI_fSE_SF_NS4_17integral_constantINS4_4UMMA5MajorELSQ_0EEESR_NSO_INSP_7ScaleInELSS_0EEEST_EEEEEENS4_6LayoutISC_NS5_IJNSA_ILi0EEESX_SX_EEEEENS5_IJNS4_10UnderscoreES10_S10_EEEEENS4_13SM90_TMA_LOADENS4_14ComposedLayoutINS4_7SwizzleILi1ELi4ELi3EEENS4_18smem_ptr_flag_bitsILi8EEENSW_INS5_IJNSA_ILi8EEESG_EEENS5_IJSG_SB_EEEEEEEvNS4_8identityES13_S1D_vS1E_EENS_8epilogue10collective18CollectiveEpilogueINS1G_23Sm100TmaWarpSpecializedILi1ELi1ELi64ELb0ELb0EEEJSH_NS5_IJNSW_ISE_SB_EENSW_ISF_SB_EEEEESI_SJ_SI_SJ_NS1G_6fusion15FusionCallbacksIS1K_NS1O_17LinearCombinationISI_fSI_fLNS_15FloatRoundStyleE2EEESH_S1N_JEEENS4_5SM1004TMEM4LOAD26SM100_TMEM_LOAD_32dp32b64xES13_NS14_INS15_ILi2ELi4ELi3EEES18_NSW_INS5_IJS19_SF_EEENS5_IJSF_SB_EEEEEEENS4_39AutoVectorizingCopyWithAssumedAlignmentILi128EEENS4_14SM90_TMA_STOREES22_S24_S24_EEEvvEEEEvNT_6ParamsE,(.L_x_122 - _ZN7cutlass13device_kernelINS_4gemm6kernel13GemmUniversalIN4cute5tupleIJiiiiEEENS1_10collective13CollectiveMmaINS1_35MainloopSm100TmaUmmaWarpSpecializedILi2ELi2ELi4ENS5_IJNS4_1CILi1EEESB_SB_EEEEENS5_IJNSA_ILi128EEENSA_ILi64EEENSA_ILi32EEEEEENS_12float_e4m3_tENS5_IJlSB_lEEESI_SJ_NS4_8TiledMMAINS4_8MMA_AtomIJNS4_10MMA_TraitsINS4_19SM100_MMA_F8F6F4_SSEJSI_SI_fSE_SF_NS4_17integral_constantINS4_4UMMA5MajorELSQ_0EEESR_NSO_INSP_7ScaleInELSS_0EEEST_EEEEEENS4_6LayoutISC_NS5_IJNSA_ILi0EEESX_SX_EEEEENS5_IJNS4_10UnderscoreES10_S10_EEEEENS4_13SM90_TMA_LOADENS4_14ComposedLayoutINS4_7SwizzleILi1ELi4ELi3EEENS4_18smem_ptr_flag_bitsILi8EEENSW_INS5_IJNSA_ILi8EEESG_EEENS5_IJSG_SB_EEEEEEEvNS4_8identityES13_S1D_vS1E_EENS_8epilogue10collective18CollectiveEpilogueINS1G_23Sm100TmaWarpSpecializedILi1ELi1ELi64ELb0ELb0EEEJSH_NS5_IJNSW_ISE_SB_EENSW_ISF_SB_EEEEESI_SJ_SI_SJ_NS1G_6fusion15FusionCallbacksIS1K_NS1O_17LinearCombinationISI_fSI_fLNS_15FloatRoundStyleE2EEESH_S1N_JEEENS4_5SM1004TMEM4LOAD26SM100_TMEM_LOAD_32dp32b64xES13_NS14_INS15_ILi2ELi4ELi3EEES18_NSW_INS5_IJS19_SF_EEENS5_IJSF_SB_EEEEEEENS4_39AutoVectorizingCopyWithAssumedAlignmentILi128EEENS4_14SM90_TMA_STOREES22_S24_S24_EEEvvEEEEvNT_6ParamsE)
        .other          _ZN7cutlass13device_kernelINS_4gemm6kernel13GemmUniversalIN4cute5tupleIJiiiiEEENS1_10collective13CollectiveMmaINS1_35MainloopSm100TmaUmmaWarpSpecializedILi2ELi2ELi4ENS5_IJNS4_1CILi1EEESB_SB_EEEEENS5_IJNSA_ILi128EEENSA_ILi64EEENSA_ILi32EEEEEENS_12float_e4m3_tENS5_IJlSB_lEEESI_SJ_NS4_8TiledMMAINS4_8MMA_AtomIJNS4_10MMA_TraitsINS4_19SM100_MMA_F8F6F4_SSEJSI_SI_fSE_SF_NS4_17integral_constantINS4_4UMMA5MajorELSQ_0EEESR_NSO_INSP_7ScaleInELSS_0EEEST_EEEEEENS4_6LayoutISC_NS5_IJNSA_ILi0EEESX_SX_EEEEENS5_IJNS4_10UnderscoreES10_S10_EEEEENS4_13SM90_TMA_LOADENS4_14ComposedLayoutINS4_7SwizzleILi1ELi4ELi3EEENS4_18smem_ptr_flag_bitsILi8EEENSW_INS5_IJNSA_ILi8EEESG_EEENS5_IJSG_SB_EEEEEEEvNS4_8identityES13_S1D_vS1E_EENS_8epilogue10collective18CollectiveEpilogueINS1G_23Sm100TmaWarpSpecializedILi1ELi1ELi64ELb0ELb0EEEJSH_NS5_IJNSW_ISE_SB_EENSW_ISF_SB_EEEEESI_SJ_SI_SJ_NS1G_6fusion15FusionCallbacksIS1K_NS1O_17LinearCombinationISI_fSI_fLNS_15FloatRoundStyleE2EEESH_S1N_JEEENS4_5SM1004TMEM4LOAD26SM100_TMEM_LOAD_32dp32b64xES13_NS14_INS15_ILi2ELi4ELi3EEES18_NSW_INS5_IJS19_SF_EEENS5_IJSF_SB_EEEEEEENS4_39AutoVectorizingCopyWithAssumedAlignmentILi128EEENS4_14SM90_TMA_STOREES22_S24_S24_EEEvvEEEEvNT_6ParamsE,@"STO_CUDA_ENTRY STV_DEFAULT"
_ZN7cutlass13device_kernelINS_4gemm6kernel13GemmUniversalIN4cute5tupleIJiiiiEEENS1_10collective13CollectiveMmaINS1_35MainloopSm100TmaUmmaWarpSpecializedILi2ELi2ELi4ENS5_IJNS4_1CILi1EEESB_SB_EEEEENS5_IJNSA_ILi128EEENSA_ILi64EEENSA_ILi32EEEEEENS_12float_e4m3_tENS5_IJlSB_lEEESI_SJ_NS4_8TiledMMAINS4_8MMA_AtomIJNS4_10MMA_TraitsINS4_19SM100_MMA_F8F6F4_SSEJSI_SI_fSE_SF_NS4_17integral_constantINS4_4UMMA5MajorELSQ_0EEESR_NSO_INSP_7ScaleInELSS_0EEEST_EEEEEENS4_6LayoutISC_NS5_IJNSA_ILi0EEESX_SX_EEEEENS5_IJNS4_10UnderscoreES10_S10_EEEEENS4_13SM90_TMA_LOADENS4_14ComposedLayoutINS4_7SwizzleILi1ELi4ELi3EEENS4_18smem_ptr_flag_bitsILi8EEENSW_INS5_IJNSA_ILi8EEESG_EEENS5_IJSG_SB_EEEEEEEvNS4_8identityES13_S1D_vS1E_EENS_8epilogue10collective18CollectiveEpilogueINS1G_23Sm100TmaWarpSpecializedILi1ELi1ELi64ELb0ELb0EEEJSH_NS5_IJNSW_ISE_SB_EENSW_ISF_SB_EEEEESI_SJ_SI_SJ_NS1G_6fusion15FusionCallbacksIS1K_NS1O_17LinearCombinationISI_fSI_fLNS_15FloatRoundStyleE2EEESH_S1N_JEEENS4_5SM1004TMEM4LOAD26SM100_TMEM_LOAD_32dp32b64xES13_NS14_INS15_ILi2ELi4ELi3EEES18_NSW_INS5_IJS19_SF_EEENS5_IJSF_SB_EEEEEEENS4_39AutoVectorizingCopyWithAssumedAlignmentILi128EEENS4_14SM90_TMA_STOREES22_S24_S24_EEEvvEEEEvNT_6ParamsE:
[----:B------:R-:W1:Y:S01]  /*0000*/  LDC R1, c[0x0][0x37c] ;  /* 0x0000df00ff017b82 */ /* 0x000e620000000800 */
[----:B------:R-:W2:Y:S01]  /*0010*/  S2R R166, SR_TID.X ;  /* 0x0000000000a67919 */ /* 0x000ea20000002100 */
[----:B------:R-:W3:Y:S01]  /*0020*/  LDCU.64 UR4, c[0x0][0x890] ;  /* 0x00011200ff0477ac */ /* 0x000ee20008000a00 */
[----:B------:R-:W-:Y:S02]  /*0030*/  PRMT R164, RZ, 0x7610, R164 ;  /* 0x00007610ffa47816 */ /* 0x000fe400000000a4 */
[----:B------:R-:W-:Y:S01]  /*0040*/  ELECT P5, URZ, PT ;  /* 0x0000000000ff782f */ /* 0x000fe200038a0000 */
[----:B------:R-:W4:Y:S01]  /*0050*/  LDCU.64 UR40, c[0x0][0x358] ;  /* 0x00006b00ff2877ac */ /* 0x000f220008000a00 */
[----:B---3--:R-:W-:-:S04]  /*0060*/  UISETP.NE.U32.AND UP0, UPT, UR4, URZ, UPT ;  /* 0x000000ff0400728c */ /* 0x008fc8000bf05070 */
[----:B------:R-:W-:Y:S01]  /*0070*/  UISETP.NE.AND.EX UP0, UPT, UR5, URZ, UPT, UP0 ;  /* 0x000000ff0500728c */ /* 0x000fe2000bf05300 */
[----:B--2---:R-:W-:-:S05]  /*0080*/  SHF.R.U32.HI R169, RZ, 0x5, R166 ;  /* 0x00000005ffa97819 */ /* 0x004fca00000116a6 */
[----:B------:R-:W2:Y:S02]  /*0090*/  SHFL.IDX PT, R0, R169, RZ, 0x1f ;  /* 0x00001fffa9007589 */ /* 0x000ea400000e0000 */
[----:B--2---:R-:W-:Y:S01]  /*00a0*/  R2UR UR8, R0 ;  /* 0x00000000000872ca */ /* 0x004fe200000e0000 */
[----:B-1--4-:R-:W-:-:S14]  /*00b0*/  BRA.U UP0, `(.L_x_0) ;  /* 0x00000001002c7547 */ /* 0x012fdc000b800000 */
[----:B------:R-:W1:Y:S02]  /*00c0*/  LDCU.64 UR6, c[0x0][0x888] ;  /* 0x00011100ff0677ac */ /* 0x000e640008000a00 */
[----:B-1----:R-:W-:-:S04]  /*00d0*/  UISETP.NE.U32.AND UP0, UPT, UR6, URZ, UPT ;  /* 0x000000ff0600728c */ /* 0x002fc8000bf05070 */
[----:B------:R-:W-:-:S09]  /*00e0*/  UISETP.NE.AND.EX UP0, UPT, UR7, URZ, UPT, UP0 ;  /* 0x000000ff0700728c */ /* 0x000fd2000bf05300 */
[----:B------:R-:W-:Y:S05]  /*00f0*/  BRA.U !UP0, `(.L_x_1) ;  /* 0x0000000108107547 */ /* 0x000fea000b800000 */
[----:B------:R-:W1:Y:S02]  /*0100*/  LDC.64 R2, c[0x0][0x888] ;  /* 0x00022200ff027b82 */ /* 0x000e640000000a00 */
[----:B-1----:R1:W5:Y:S01]  /*0110*/  LDG.E R81, desc[UR40][R2.64] ;  /* 0x0000002802517981 */ /* 0x002362000c1e1900 */
[----:B------:R-:W-:Y:S01]  /*0120*/  HFMA2 R164, -RZ, RZ, 0, 5.9604644775390625e-08 ;  /* 0x00000001ffa47431 */ /* 0x000fe200000001ff */
[----:B------:R-:W-:Y:S05]  /*0130*/  BRA `(.L_x_0) ;  /* 0x00000000000c7947 */ /* 0x000fea0003800000 */
.L_x_1:
[----:B------:R-:W1:Y:S01]  /*0140*/  LDCU UR6, c[0x0][0x880] ;  /* 0x00011000ff0677ac */ /* 0x000e620008000800 */
[----:B------:R-:W-:Y:S01]  /*0150*/  HFMA2 R164, -RZ, RZ, 0, 5.9604644775390625e-08 ;  /* 0x00000001ffa47431 */ /* 0x000fe200000001ff */
[----:B-1----:R-:W-:-:S07]  /*0160*/  MOV R81, UR6 ;  /* 0x0000000600517c02 */ /* 0x002fce0008000f00 */
.L_x_0:
[----:B------:R-:W2:Y:S02]  /*0170*/  LDCU.64 UR6, c[0x0][0x8b0] ;  /* 0x00011600ff0677ac */ /* 0x000ea40008000a00 */
[----:B--2---:R-:W-:-:S04]  /*0180*/  UISETP.NE.U32.AND UP0, UPT, UR6, URZ, UPT ;  /* 0x000000ff0600728c */ /* 0x004fc8000bf05070 */
[----:B------:R-:W-:-:S09]  /*0190*/  UISETP.NE.AND.EX UP0, UPT, UR7, URZ, UPT, UP0 ;  /* 0x000000ff0700728c */ /* 0x000fd2000bf05300 */
[----:B------:R-:W-:Y:S05]  /*01a0*/  BRA.U UP0, `(.L_x_2) ;  /* 0x0000000100247547 */ /* 0x000fea000b800000 */
[----:B------:R-:W2:Y:S02]  /*01b0*/  LDCU.64 UR6, c[0x0][0x8a8] ;  /* 0x00011500ff0677ac */ /* 0x000ea40008000a00 */
[----:B--2---:R-:W-:-:S04]  /*01c0*/  UISETP.NE.U32.AND UP0, UPT, UR6, URZ, UPT ;  /* 0x000000ff0600728c */ /* 0x004fc8000bf05070 */
[----:B------:R-:W-:-:S09]  /*01d0*/  UISETP.NE.AND.EX UP0, UPT, UR7, URZ, UPT, UP0 ;  /* 0x000000ff0700728c */ /* 0x000fd2000bf05300 */
[----:B------:R-:W-:Y:S05]  /*01e0*/  BRA.U !UP0, `(.L_x_3) ;  /* 0x00000001080c7547 */ /* 0x000fea000b800000 */
[----:B------:R-:W2:Y:S02]  /*01f0*/  LDC.64 R78, c[0x0][0x8a8] ;  /* 0x00022a00ff4e7b82 */ /* 0x000ea40000000a00 */
[----:B--2---:R2:W5:Y:S01]  /*0200*/  LDG.E R78, desc[UR40][R78.64] ;  /* 0x000000284e4e7981 */ /* 0x004562000c1e1900 */
[----:B------:R-:W-:Y:S05]  /*0210*/  BRA `(.L_x_2) ;  /* 0x0000000000087947 */ /* 0x000fea0003800000 */
.L_x_3:
[----:B------:R-:W2:Y:S02]  /*0220*/  LDCU UR6, c[0x0][0x8a0] ;  /* 0x00011400ff0677ac */ /* 0x000ea40008000800 */
[----:B--2---:R-:W-:Y:S02]  /*0230*/  MOV R78, UR6 ;  /* 0x00000006004e7c02 */ /* 0x004fe40008000f00 */
.L_x_2:
[----:B------:R-:W-:Y:S01]  /*0240*/  IMAD.U32 R0, RZ, RZ, UR8 ;  /* 0x00000008ff007e24 */ /* 0x000fe2000f8e00ff */
[----:B------:R-:W-:Y:S04]  /*0250*/  BSSY.RECONVERGENT B0, `(.L_x_4) ;  /* 0x000000c000007945 */ /* 0x000fe80003800200 */
[C---:B------:R-:W-:Y:S02]  /*0260*/  ISETP.NE.OR P1, PT, R0.reuse, 0x1, !P5 ;  /* 0x000000010000780c */ /* 0x040fe40006f25670 */
[----:B------:R-:W-:-:S11]  /*0270*/  ISETP.NE.OR P0, PT, R0, 0x3, !P5 ;  /* 0x000000030000780c */ /* 0x000fd60006f05670 */
[----:B------:R-:W-:Y:S05]  /*0280*/  @P1 BRA `(.L_x_5) ;  /* 0x0000000000201947 */ /* 0x000fea0003800000 */
[----:B------:R-:W3:Y:S02]  /*0290*/  LDCU.64 UR6, c[0x0][0x348] ;  /* 0x00006900ff0677ac */ /* 0x000ee40008000a00 */
[----:B---3--:R-:W-:Y:S02]  /*02a0*/  UIADD3 UR10, UP1, UPT, UR6, 0x80, URZ ;  /* 0x00000080060a7890 */ /* 0x008fe4000ff3e0ff */
[----:B------:R-:W-:Y:S02]  /*02b0*/  UIADD3 UR6, UP0, UPT, UR6, 0x180, URZ ;  /* 0x0000018006067890 */ /* 0x000fe4000ff1e0ff */
[----:B------:R-:W-:Y:S02]  /*02c0*/  UIADD3.X UR11, UPT, UPT, URZ, UR7, URZ, UP1, !UPT ;  /* 0x00000007ff0b7290 */ /* 0x000fe40008ffe4ff */
[----:B------:R-:W-:-:S07]  /*02d0*/  UIADD3.X UR7, UPT, UPT, URZ, UR7, URZ, UP0, !UPT ;  /* 0x00000007ff077290 */ /* 0x000fce00087fe4ff */
[----:B------:R3:W-:Y:S02]  /*02e0*/  UTMACCTL.PF [UR10] ;  /* 0x000000000a0079b9 */ /* 0x0007e40008040000 */
[----:B------:R3:W-:Y:S02]  /*02f0*/  UTMACCTL.PF [UR6] ;  /* 0x00000000060079b9 */ /* 0x0007e40008040000 */
[----:B---3--:R-:W-:Y:S01]  /*0300*/  NOP ;  /* 0x0000000000007918 */ /* 0x008fe20000000000 */
.L_x_5:
[----:B------:R-:W-:Y:S05]  /*0310*/  BSYNC.RECONVERGENT B0 ;  /* 0x0000000000007941 */ /* 0x000fea0003800200 */
.L_x_4:
[----:B------:R-:W-:Y:S04]  /*0320*/  BSSY.RECONVERGENT B0, `(.L_x_6) ;  /* 0x000000a000007945 */ /* 0x000fe80003800200 */
        /* <DEDUP_REMOVED lines=9> */
.L_x_7:
[----:B------:R-:W-:Y:S05]  /*03c0*/  BSYNC.RECONVERGENT B0 ;  /* 0x0000000000007941 */ /* 0x000fea0003800200 */
.L_x_6:
[----:B------:R-:W3:Y:S01]  /*03d0*/  LDCU.64 UR6, c[0x0][0x888] ;  /* 0x00011100ff0677ac */ /* 0x000ee20008000a00 */
[----:B------:R-:W-:Y:S02]  /*03e0*/  UISETP.EQ.U32.AND UP1, UPT, UR4, URZ, UPT ;  /* 0x000000ff0400728c */ /* 0x000fe4000bf22070 */
[----:B------:R-:W-:Y:S02]  /*03f0*/  UPLOP3.LUT UP2, UPT, UPT, UPT, UPT, 0x80, 0x8 ;  /* 0x000000000008789c */ /* 0x000fe40003f4f070 */
[----:B---3--:R-:W-:-:S04]  /*0400*/  UISETP.NE.U32.AND UP0, UPT, UR6, URZ, UPT ;  /* 0x000000ff0600728c */ /* 0x008fc8000bf05070 */
[----:B------:R-:W-:-:S04]  /*0410*/  UISETP.NE.AND.EX UP0, UPT, UR7, URZ, UPT, UP0 ;  /* 0x000000ff0700728c */ /* 0x000fc8000bf05300 */
[----:B------:R-:W-:-:S04]  /*0420*/  UISETP.EQ.OR.EX UP3, UPT, UR5, URZ, !UP0, UP1 ;  /* 0x000000ff0500728c */ /* 0x000fc8000c762710 */
[----:B------:R-:W-:-:S05]  /*0430*/  UP2UR UR44, UPR, URZ, 0x8 ;  /* 0x00000008ff2c7883 */ /* 0x000fca0008000000 */
[----:B------:R-:W-:Y:S07]  /*0440*/  BRA.U !UP3, `(.L_x_8) ;  /* 0x000000010b207547 */ /* 0x000fee000b800000 */
[----:B------:R-:W-:Y:S01]  /*0450*/  UISETP.NE.U32.AND UP2, UPT, UR4, URZ, UPT ;  /* 0x000000ff0400728c */ /* 0x000fe2000bf45070 */
[----:B-----5:R-:W-:Y:S01]  /*0460*/  FSETP.NEU.AND P0, PT, R81, RZ, PT ;  /* 0x000000ff5100720b */ /* 0x020fe20003f0d000 */
[----:B------:R-:W-:Y:S02]  /*0470*/  USEL UR4, URZ, 0xffffffff, UP0 ;  /* 0xffffffffff047887 */ /* 0x000fe40008000000 */
[----:B------:R-:W-:-:S10]  /*0480*/  UISETP.NE.AND.EX UP2, UPT, UR5, URZ, UPT, UP2 ;  /* 0x000000ff0500728c */ /* 0x000fd4000bf45320 */
[----:B------:R-:W-:Y:S01]  /*0490*/  VOTEU.ANY UP1, P0 ;  /* 0x0000000000ff7886 */ /* 0x000fe20000020100 */
[----:B------:R-:W-:-:S04]  /*04a0*/  @!UP2 USEL UR4, URZ, 0xffffffff, UP1 ;  /* 0xffffffffff04a887 */ /* 0x000fc80008800000 */
[----:B------:R-:W-:-:S04]  /*04b0*/  ULOP3.LUT UR4, UR4, 0x1, URZ, 0xc0, !UPT ;  /* 0x0000000104047892 */ /* 0x000fc8000f8ec0ff */
[----:B------:R-:W-:-:S11]  /*04c0*/  UISETP.NE.U32.AND UP2, UPT, UR4, 0x1, UPT ;  /* 0x000000010400788c */ /* 0x000fd6000bf45070 */
.L_x_8:
[----:B-1----:R-:W1:Y:S01]  /*04d0*/  SHFL.IDX PT, R2, R169, RZ, 0x1f ;  /* 0x00001fffa9027589 */ /* 0x002e6200000e0000 */
[----:B------:R-:W-:-:S04]  /*04e0*/  UISETP.NE.AND UP1, UPT, UR8, 0x2, UPT ;  /* 0x000000020800788c */ /* 0x000fc8000bf25270 */
[----:B------:R-:W-:Y:S01]  /*04f0*/  USEL UR13, URZ, 0x1, UP1 ;  /* 0x00000001ff0d7887 */ /* 0x000fe20008800000 */
[----:B-1----:R-:W-:-:S13]  /*0500*/  ISETP.NE.AND P0, PT, R2, RZ, PT ;  /* 0x000000ff0200720c */ /* 0x002fda0003f05270 */
[----:B------:R-:W-:Y:S05]  /*0510*/  @P0 BRA `(.L_x_9) ;  /* 0x0000000000380947 */ /* 0x000fea0003800000 */
[----:B------:R-:W1:Y:S01]  /*0520*/  S2UR UR5, SR_CgaCtaId ;  /* 0x00000000000579c3 */ /* 0x000e620000008800 */
[----:B------:R-:W-:Y:S01]  /*0530*/  UMOV UR6, 0x400 ;  /* 0x0000040000067882 */ /* 0x000fe20000000000 */
[----:B------:R-:W-:Y:S01]  /*0540*/  UMOV UR4, 0x1 ;  /* 0x0000000100047882 */ /* 0x000fe20000000000 */
[----:B------:R-:W-:Y:S01]  /*0550*/  ELECT P0, URZ, PT ;  /* 0x0000000000ff782f */ /* 0x000fe20003800000 */
[----:B-1----:R-:W-:Y:S02]  /*0560*/  ULEA UR5, UR5, UR6, 0x18 ;  /* 0x0000000605057291 */ /* 0x002fe4000f8ec0ff */
[----:B------:R-:W-:-:S04]  /*0570*/  UIADD3 UR6, UPT, UPT, -UR4, 0x100000, URZ ;  /* 0x0010000004067890 */ /* 0x000fc8000fffe1ff */
[----:B------:R-:W-:Y:S02]  /*0580*/  USHF.L.U32 UR7, UR6, 0xb, URZ ;  /* 0x0000000b06077899 */ /* 0x000fe400080006ff */
[----:B------:R-:W-:Y:S01]  /*0590*/  USHF.L.U32 UR6, UR6, 0x1, URZ ;  /* 0x0000000106067899 */ /* 0x000fe200080006ff */
[----:B------:R-:W1:Y:S11]  /*05a0*/  FENCE.VIEW.ASYNC.S ;  /* 0x00000000000073c6 */ /* 0x000e760000000000 */
[----:B-1----:R1:W3:Y:S01]  /*05b0*/  SYNCS.EXCH.64 URZ, [UR5], UR6 ;  /* 0x0000000605ff75b2 */ /* 0x0022e20008000100 */
[----:B------:R1:W4:Y:S01]  /*05c0*/  SYNCS.EXCH.64 URZ, [UR5+0x10], UR6 ;  /* 0x0000100605ff75b2 */ /* 0x0003220008000100 */
[----:B------:R1:W1:Y:S01]  /*05d0*/  SYNCS.EXCH.64 URZ, [UR5+0x8], UR6 ;  /* 0x0000080605ff75b2 */ /* 0x0002620008000100 */
[----:B------:R1:W1:Y:S01]  /*05e0*/  SYNCS.EXCH.64 URZ, [UR5+0x18], UR6 ;  /* 0x0000180605ff75b2 */ /* 0x0002620008000100 */
[----:B------:R-:W-:Y:S01]  /*05f0*/  NOP ;  /* 0x0000000000007918 */ /* 0x000fe20000000000 */
.L_x_9:
[----:B------:R-:W2:Y:S01]  /*0600*/  SHFL.IDX PT, R2, R169, RZ, 0x1f ;  /* 0x00001fffa9027589 */ /* 0x000ea200000e0000 */
[----:B------:R-:W-:Y:S01]  /*0610*/  NOP ;  /* 0x0000000000007918 */ /* 0x000fe20000000000 */
[----:B--2---:R-:W-:-:S13]  /*0620*/  ISETP.NE.AND P0, PT, R2, 0x1, PT ;  /* 0x000000010200780c */ /* 0x004fda0003f05270 */
[----:B------:R-:W-:Y:S05]  /*0630*/  @P0 BRA `(.L_x_10) ;  /* 0x0000000000400947 */ /* 0x000fea0003800000 */
[----:B-1----:R-:W1:Y:S01]  /*0640*/  S2UR UR6, SR_CgaCtaId ;  /* 0x00000000000679c3 */ /* 0x002e620000008800 */
[----:B------:R-:W-:Y:S01]  /*0650*/  UMOV UR7, 0x400 ;  /* 0x0000040000077882 */ /* 0x000fe20000000000 */
[----:B------:R-:W-:Y:S01]  /*0660*/  UMOV UR5, 0x20 ;  /* 0x0000002000057882 */ /* 0x000fe20000000000 */
[----:B------:R-:W-:Y:S01]  /*0670*/  UMOV UR4, 0x80 ;  /* 0x0000008000047882 */ /* 0x000fe20000000000 */
[----:B------:R-:W-:-:S04]  /*0680*/  UIADD3 UR10, UPT, UPT, -UR5, 0x100000, URZ ;  /* 0x00100000050a7890 */ /* 0x000fc8000fffe1ff */
[----:B------:R-:W-:Y:S02]  /*0690*/  USHF.L.U32 UR11, UR10, 0xb, URZ ;  /* 0x0000000b0a0b7899 */ /* 0x000fe400080006ff */
[----:B------:R-:W-:Y:S02]  /*06a0*/  USHF.L.U32 UR10, UR10, 0x1, URZ ;  /* 0x000000010a0a7899 */ /* 0x000fe400080006ff */
[----:B------:R-:W-:-:S04]  /*06b0*/  UIADD3 UR4, UPT, UPT, -UR4, 0x100000, URZ ;  /* 0x0010000004047890 */ /* 0x000fc8000fffe1ff */
[----:B------:R-:W-:Y:S02]  /*06c0*/  USHF.L.U32 UR5, UR4, 0xb, URZ ;  /* 0x0000000b04057899 */ /* 0x000fe400080006ff */
[----:B------:R-:W-:Y:S01]  /*06d0*/  USHF.L.U32 UR4, UR4, 0x1, URZ ;  /* 0x0000000104047899 */ /* 0x000fe200080006ff */
[----:B------:R-:W-:Y:S01]  /*06e0*/  ELECT P0, URZ, PT ;  /* 0x0000000000ff782f */ /* 0x000fe20003800000 */
[----:B-1----:R-:W-:Y:S01]  /*06f0*/  ULEA UR6, UR6, UR7, 0x18 ;  /* 0x0000000706067291 */ /* 0x002fe2000f8ec0ff */
[----:B------:R-:W1:Y:S11]  /*0700*/  FENCE.VIEW.ASYNC.S ;  /* 0x00000000000073c6 */ /* 0x000e760000000000 */
[----:B-1----:R2:W1:Y:S01]  /*0710*/  SYNCS.EXCH.64 URZ, [UR6+0x20], UR10 ;  /* 0x0000200a06ff75b2 */ /* 0x0024620008000100 */
[----:B------:R2:W1:Y:S02]  /*0720*/  SYNCS.EXCH.64 URZ, [UR6+0x28], UR4 ;  /* 0x0000280406ff75b2 */ /* 0x0004640008000100 */
[----:B--2---:R-:W-:Y:S01]  /*0730*/  NOP ;  /* 0x0000000000007918 */ /* 0x004fe20000000000 */
.L_x_10:
[----:B------:R-:W2:Y:S01]  /*0740*/  SHFL.IDX PT, R2, R169, RZ, 0x1f ;  /* 0x00001fffa9027589 */ /* 0x000ea200000e0000 */
[----:B------:R-:W-:Y:S01]  /*0750*/  NOP ;  /* 0x0000000000007918 */ /* 0x000fe20000000000 */
[----:B--2---:R-:W-:-:S13]  /*0760*/  ISETP.NE.AND P0, PT, R2, 0x3, PT ;  /* 0x000000030200780c */ /* 0x004fda0003f05270 */
[----:B------:R-:W-:Y:S05]  /*0770*/  @P0 BRA `(.L_x_11) ;  /* 0x0000000000300947 */ /* 0x000fea0003800000 */
[----:B-1----:R-:W1:Y:S01]  /*0780*/  S2UR UR5, SR_CgaCtaId ;  /* 0x00000000000579c3 */ /* 0x002e620000008800 */
        /* <DEDUP_REMOVED lines=8> */
[----:B-1----:R2:W1:Y:S01]  /*0810*/  SYNCS.EXCH.64 URZ, [UR5+0x30], UR6 ;  /* 0x0000300605ff75b2 */ /* 0x0024620008000100 */
[----:B------:R2:W1:Y:S02]  /*0820*/  SYNCS.EXCH.64 URZ, [UR5+0x38], UR6 ;  /* 0x0000380605ff75b2 */ /* 0x0004640008000100 */
[----:B--2---:R-:W-:Y:S01]  /*0830*/  NOP ;  /* 0x0000000000007918 */ /* 0x004fe20000000000 */
.L_x_11:
[----:B------:R-:W2:Y:S01]  /*0840*/  SHFL.IDX PT, R2, R169, RZ, 0x1f ;  /* 0x00001fffa9027589 */ /* 0x000ea200000e0000 */
[----:B------:R-:W-:Y:S01]  /*0850*/  NOP ;  /* 0x0000000000007918 */ /* 0x000fe20000000000 */
[----:B--2---:R-:W-:-:S13]  /*0860*/  ISETP.NE.AND P0, PT, R2, 0x4, PT ;  /* 0x000000040200780c */ /* 0x004fda0003f05270 */
[----:B------:R-:W-:Y:S05]  /*0870*/  @P0 BRA `(.L_x_12) ;  /* 0x00000000004c0947 */ /* 0x000fea0003800000 */
[----:B-1----:R-:W1:Y:S01]  /*0880*/  S2UR UR5, SR_CgaCtaId ;  /* 0x00000000000579c3 */ /* 0x002e620000008800 */
[----:B------:R-:W-:Y:S01]  /*0890*/  UMOV UR7, 0x100 ;  /* 0x0000010000077882 */ /* 0x000fe20000000000 */
[----:B------:R-:W-:Y:S01]  /*08a0*/  UMOV UR6, 0x400 ;  /* 0x0000040000067882 */ /* 0x000fe20000000000 */
[----:B------:R-:W-:Y:S01]  /*08b0*/  USEL UR7, UR7, 0xe0, UP2 ;  /* 0x000000e007077887 */ /* 0x000fe20009000000 */
[----:B------:R-:W-:Y:S01]  /*08c0*/  UMOV UR4, 0x1 ;  /* 0x0000000100047882 */ /* 0x000fe20000000000 */
[----:B------:R-:W-:Y:S01]  /*08d0*/  ELECT P0, URZ, PT ;  /* 0x0000000000ff782f */ /* 0x000fe20003800000 */
[----:B------:R-:W-:-:S04]  /*08e0*/  UIADD3 UR10, UPT, UPT, -UR4, 0x100000, URZ ;  /* 0x00100000040a7890 */ /* 0x000fc8000fffe1ff */
[----:B------:R-:W-:Y:S02]  /*08f0*/  USHF.L.U32 UR11, UR10, 0xb, URZ ;  /* 0x0000000b0a0b7899 */ /* 0x000fe400080006ff */
[----:B------:R-:W-:Y:S02]  /*0900*/  USHF.L.U32 UR10, UR10, 0x1, URZ ;  /* 0x000000010a0a7899 */ /* 0x000fe400080006ff */
[----:B-1----:R-:W-:Y:S02]  /*0910*/  ULEA UR5, UR5, UR6, 0x18 ;  /* 0x0000000605057291 */ /* 0x002fe4000f8ec0ff */
[----:B------:R-:W-:-:S04]  /*0920*/  UIADD3 UR6, UPT, UPT, -UR7, 0x100000, URZ ;  /* 0x0010000007067890 */ /* 0x000fc8000fffe1ff */
[----:B------:R-:W-:Y:S02]  /*0930*/  USHF.L.U32 UR7, UR6, 0xb, URZ ;  /* 0x0000000b06077899 */ /* 0x000fe400080006ff */
[----:B------:R-:W-:Y:S01]  /*0940*/  USHF.L.U32 UR6, UR6, 0x1, URZ ;  /* 0x0000000106067899 */ /* 0x000fe200080006ff */
[----:B------:R-:W1:Y:S03]  /*0950*/  FENCE.VIEW.ASYNC.S ;  /* 0x00000000000073c6 */ /* 0x000e660000000000 */
[----:B-1----:R2:W1:Y:S08]  /*0960*/  SYNCS.EXCH.64 URZ, [UR5+0x40], UR10 ;  /* 0x0000400a05ff75b2 */ /* 0x0024700008000100 */
[----:B------:R2:W1:Y:S01]  /*0970*/  SYNCS.EXCH.64 URZ, [UR5+0x50], UR6 ;  /* 0x0000500605ff75b2 */ /* 0x0004620008000100 */
[----:B------:R2:W1:Y:S01]  /*0980*/  SYNCS.EXCH.64 URZ, [UR5+0x48], UR10 ;  /* 0x0000480a05ff75b2 */ /* 0x0004620008000100 */
[----:B------:R2:W1:Y:S02]  /*0990*/  SYNCS.EXCH.64 URZ, [UR5+0x58], UR6 ;  /* 0x0000580605ff75b2 */ /* 0x0004640008000100 */
[----:B--2---:R-:W-:Y:S01]  /*09a0*/  NOP ;  /* 0x0000000000007918 */ /* 0x004fe20000000000 */
.L_x_12:
        /* <DEDUP_REMOVED lines=18> */
[----:B------:R2:W1:Y:S01]  /*0ad0*/  SYNCS.EXCH.64 URZ, [UR6+0x80], UR4 ;  /* 0x0000800406ff75b2 */ /* 0x0004620008000100 */
[----:B------:R2:W1:Y:S01]  /*0ae0*/  SYNCS.EXCH.64 URZ, [UR6+0x68], UR10 ;  /* 0x0000680a06ff75b2 */ /* 0x0004620008000100 */
[----:B------:R2:W1:Y:S01]  /*0af0*/  SYNCS.EXCH.64 URZ, [UR6+0x88], UR4 ;  /* 0x0000880406ff75b2 */ /* 0x0004620008000100 */
[----:B------:R2:W1:Y:S01]  /*0b00*/  SYNCS.EXCH.64 URZ, [UR6+0x70], UR10 ;  /* 0x0000700a06ff75b2 */ /* 0x0004620008000100 */
[----:B------:R2:W1:Y:S01]  /*0b10*/  SYNCS.EXCH.64 URZ, [UR6+0x90], UR4 ;  /* 0x0000900406ff75b2 */ /* 0x0004620008000100 */
[----:B------:R2:W1:Y:S01]  /*0b20*/  SYNCS.EXCH.64 URZ, [UR6+0x78], UR10 ;  /* 0x0000780a06ff75b2 */ /* 0x0004620008000100 */
[----:B------:R2:W1:Y:S02]  /*0b30*/  SYNCS.EXCH.64 URZ, [UR6+0x98], UR4 ;  /* 0x0000980406ff75b2 */ /* 0x0004640008000100 */
[----:B--2---:R-:W-:Y:S01]  /*0b40*/  NOP ;  /* 0x0000000000007918 */ /* 0x004fe20000000000 */
.L_x_13:
        /* <DEDUP_REMOVED lines=14> */
[----:B------:R2:W1:Y:S01]  /*0c30*/  SYNCS.EXCH.64 URZ, [UR5+0xb0], UR6 ;  /* 0x0000b00605ff75b2 */ /* 0x0004620008000100 */
[----:B------:R2:W1:Y:S01]  /*0c40*/  SYNCS.EXCH.64 URZ, [UR5+0xa8], UR6 ;  /* 0x0000a80605ff75b2 */ /* 0x0004620008000100 */
[----:B------:R2:W1:Y:S02]  /*0c50*/  SYNCS.EXCH.64 URZ, [UR5+0xb8], UR6 ;  /* 0x0000b80605ff75b2 */ /* 0x0004640008000100 */
[----:B--2---:R-:W-:Y:S01]  /*0c60*/  NOP ;  /* 0x0000000000007918 */ /* 0x004fe20000000000 */
.L_x_14:
[----:B-1----:R-:W1:Y:S01]  /*0c70*/  S2UR UR5, SR_CTAID.X ;  /* 0x00000000000579c3 */ /* 0x002e620000002500 */
[----:B------:R-:W-:-:S05]  /*0c80*/  CS2R.32 R165, SR_CgaSize ;  /* 0x0000000000a57805 */ /* 0x000fca0000008a00 */
[----:B------:R-:W-:-:S05]  /*0c90*/  IMAD R165, R165, -0xa0, RZ ;  /* 0xffffff60a5a57824 */ /* 0x000fca00078e02ff */
[----:B------:R-:W-:-:S14]  /*0ca0*/  R2UR UR7, R165 ;  /* 0x00000000a50772ca */ /* 0x000fdc00000e0000 */
[----:B------:R-:W2:Y:S01]  /*0cb0*/  LDCU UR7, c[0x0][UR7+0x2b0] ;  /* 0x00005600070777ac */ /* 0x000ea20008000800 */
[----:B------:R-:W-:Y:S01]  /*0cc0*/  NOP ;  /* 0x0000000000007918 */ /* 0x000fe20000000000 */
[----:B------:R-:W-:-:S05]  /*0cd0*/  CS2R.32 R165, SR_CgaSize ;  /* 0x0000000000a57805 */ /* 0x000fca0000008a00 */
[----:B------:R-:W-:-:S05]  /*0ce0*/  IMAD R165, R165, -0xa0, RZ ;  /* 0xffffff60a5a57824 */ /* 0x000fca00078e02ff */
[----:B------:R-:W-:-:S14]  /*0cf0*/  R2UR UR6, R165 ;  /* 0x00000000a50672ca */ /* 0x000fdc00000e0000 */
[----:B------:R-:W3:Y:S01]  /*0d00*/  LDCU UR6, c[0x0][UR6+0x2b4] ;  /* 0x00005680060677ac */ /* 0x000ee20008000800 */
[----:B------:R-:W4:Y:S08]  /*0d10*/  S2UR UR4, SR_CTAID.Y ;  /* 0x00000000000479c3 */ /* 0x000f300000002600 */
[----:B------:R-:W3:Y:S01]  /*0d20*/  LDC R9, c[0x0][0xb24] ;  /* 0x0002c900ff097b82 */ /* 0x000ee20000000800 */
[----:B-1----:R-:W-:-:S02]  /*0d30*/  I2FP.F32.U32 R5, UR5 ;  /* 0x0000000500057c45 */ /* 0x002fc40008201000 */
[----:B------:R-:W-:-:S05]  /*0d40*/  CS2R.32 R3, SR_CgaSize ;  /* 0x0000000000037805 */ /* 0x000fca0000008a00 */
[----:B------:R-:W-:-:S06]  /*0d50*/  IMAD R3, R3, -0xa0, RZ ;  /* 0xffffff6003037824 */ /* 0x000fcc00078e02ff */
[----:B------:R-:W1:Y:S01]  /*0d60*/  LDC R3, c[0x0][R3+0x2a0] ;  /* 0x0000a80003037b82 */ /* 0x000e620000000800 */
[----:B------:R-:W-:Y:S01]  /*0d70*/  MOV R165, UR5 ;  /* 0x0000000500a57c02 */ /* 0x000fe20008000f00 */
[----:B--2---:R-:W-:Y:S01]  /*0d80*/  FMUL R5, R5, UR7 ;  /* 0x0000000705057c20 */ /* 0x004fe20008400000 */
[----:B----4-:R-:W-:Y:S02]  /*0d90*/  I2FP.F32.U32 R4, UR4 ;  /* 0x0000000400047c45 */ /* 0x010fe40008201000 */
[----:B------:R-:W-:-:S05]  /*0da0*/  CS2R.32 R2, SR_CgaSize ;  /* 0x0000000000027805 */ /* 0x000fca0000008a00 */
[----:B------:R-:W-:-:S06]  /*0db0*/  IMAD R2, R2, -0xa0, RZ ;  /* 0xffffff6002027824 */ /* 0x000fcc00078e02ff */
[----:B------:R-:W2:Y:S01]  /*0dc0*/  LDC R2, c[0x0][R2+0x2a4] ;  /* 0x0000a90002027b82 */ /* 0x000ea20000000800 */
[----:B------:R-:W4:Y:S01]  /*0dd0*/  F2I.U32.TRUNC.NTZ R154, R5 ;  /* 0x00000005009a7305 */ /* 0x000f22000020f000 */
[----:B------:R-:W-:Y:S01]  /*0de0*/  MOV R155, UR4 ;  /* 0x00000004009b7c02 */ /* 0x000fe20008000f00 */
[----:B---3--:R-:W-:-:S05]  /*0df0*/  FMUL R4, R4, UR6 ;  /* 0x0000000604047c20 */ /* 0x008fca0008400000 */
[----:B------:R-:W-:Y:S01]  /*0e00*/  BAR.SYNC.DEFER_BLOCKING 0x0 ;  /* 0x0000000000007b1d */ /* 0x000fe20000010000 */
[----:B------:R-:W-:-:S05]  /*0e10*/  ISETP.GE.AND P0, PT, R9, 0x1, PT ;  /* 0x000000010900780c */ /* 0x000fca0003f06270 */
[----:B------:R-:W3:Y:S02]  /*0e20*/  F2I.U32.TRUNC.NTZ R143, R4 ;  /* 0x00000004008f7305 */ /* 0x000ee4000020f000 */
[----:B------:R-:W2:Y:S01]  /*0e30*/  S2UR UR36, SR_CTAID.Z ;  /* 0x00000000002479c3 */ /* 0x000ea20000002700 */
[----:B----4-:R-:W-:-:S05]  /*0e40*/  IADD3 R154, PT, PT, -R154, RZ, RZ ;  /* 0x000000ff9a9a7210 */ /* 0x010fca0007ffe1ff */
[----:B-1----:R-:W-:Y:S01]  /*0e50*/  IMAD R154, R3, R154, UR5 ;  /* 0x00000005039a7e24 */ /* 0x002fe2000f8e029a */
[----:B---3--:R-:W-:-:S05]  /*0e60*/  IADD3 R143, PT, PT, -R143, RZ, RZ ;  /* 0x000000ff8f8f7210 */ /* 0x008fca0007ffe1ff */
[----:B--2---:R-:W-:Y:S01]  /*0e70*/  IMAD R143, R2, R143, UR4 ;  /* 0x00000004028f7e24 */ /* 0x004fe2000f8e028f */
[----:B------:R-:W-:Y:S06]  /*0e80*/  @!P0 BRA `(.L_x_15) ;  /* 0x0000000000b88947 */ /* 0x000fec0003800000 */
[----:B------:R-:W1:Y:S01]  /*0e90*/  LDC.64 R4, c[0x0][0xb18] ;  /* 0x0002c600ff047b82 */ /* 0x000e620000000a00 */
[----:B------:R-:W-:-:S07]  /*0ea0*/  ISETP.NE.AND P0, PT, R9, 0x1, PT ;  /* 0x000000010900780c */ /* 0x000fce0003f05270 */
[----:B------:R-:W2:Y:S08]  /*0eb0*/  LDC R10, c[0x0][0xb0c] ;  /* 0x0002c300ff0a7b82 */ /* 0x000eb00000000800 */
[----:B------:R-:W3:Y:S08]  /*0ec0*/  LDC R11, c[0x0][0x370] ;  /* 0x0000dc00ff0b7b82 */ /* 0x000ef00000000800 */
[----:B------:R-:W4:Y:S01]  /*0ed0*/  LDC R12, c[0x0][0x374] ;  /* 0x0000dd00ff0c7b82 */ /* 0x000f220000000800 */
[----:B-1----:R-:W-:-:S07]  /*0ee0*/  ISETP.NE.AND P1, PT, R4, 0x1, PT ;  /* 0x000000010400780c */ /* 0x002fce0003f25270 */
[----:B------:R-:W3:Y:S01]  /*0ef0*/  LDC.64 R6, c[0x0][0xb10] ;  /* 0x0002c400ff067b82 */ /* 0x000ee20000000a00 */
[----:B--2---:R-:W-:-:S07]  /*0f00*/  ISETP.NE.AND P2, PT, R10, 0x1, PT ;  /* 0x000000010a00780c */ /* 0x004fce0003f45270 */
[----:B------:R-:W1:Y:S08]  /*0f10*/  LDC R8, c[0x0][0xb20] ;  /* 0x0002c800ff087b82 */ /* 0x000e700000000800 */
[----:B------:R-:W2:Y:S01]  /*0f20*/  LDC.64 R2, c[0x0][0xb28] ;  /* 0x0002ca00ff027b82 */ /* 0x000ea20000000a00 */
[----:B----4-:R-:W-:-:S04]  /*0f30*/  IMAD.HI.U32 R13, R12, R5, RZ ;  /* 0x000000050c0d7227 */ /* 0x010fc800078e00ff */
[----:B------:R-:W-:-:S04]  /*0f40*/  IMAD.HI.U32 R5, R155, R5, RZ ;  /* 0x000000059b057227 */ /* 0x000fc800078e00ff */
[----:B---3--:R-:W-:-:S04]  /*0f50*/  IMAD.HI.U32 R14, R11, R6, RZ ;  /* 0x000000060b0e7227 */ /* 0x008fc800078e00ff */
[----:B------:R-:W-:Y:S01]  /*0f60*/  IMAD.HI.U32 R16, R165, R6, RZ ;  /* 0x00000006a5107227 */ /* 0x000fe200078e00ff */
[-C--:B------:R-:W-:Y:S02]  /*0f70*/  @P2 SHF.R.U32.HI R11, RZ, R7.reuse, R14 ;  /* 0x00000007ff0b2219 */ /* 0x080fe4000001160e */
[-C--:B-1----:R-:W-:Y:S02]  /*0f80*/  @P1 SHF.R.U32.HI R12, RZ, R8.reuse, R13 ;  /* 0x00000008ff0c1219 */ /* 0x082fe4000001160d */
[----:B------:R-:W-:Y:S02]  /*0f90*/  SHF.R.U32.HI R8, RZ, R8, R5 ;  /* 0x00000008ff087219 */ /* 0x000fe40000011605 */
[----:B------:R-:W-:Y:S02]  /*0fa0*/  SHF.R.U32.HI R16, RZ, R7, R16 ;  /* 0x00000007ff107219 */ /* 0x000fe40000011610 */
[----:B------:R-:W-:Y:S01]  /*0fb0*/  SEL R5, R155, R8, !P1 ;  /* 0x000000089b057207 */ /* 0x000fe20004800000 */
[----:B--2---:R-:W-:Y:S01]  /*0fc0*/  IMAD.HI.U32 R14, R12, R2, RZ ;  /* 0x000000020c0e7227 */ /* 0x004fe200078e00ff */
[----:B------:R-:W-:-:S03]  /*0fd0*/  SEL R7, R165, R16, !P2 ;  /* 0x00000010a5077207 */ /* 0x000fc60005000000 */
[----:B------:R-:W-:Y:S01]  /*0fe0*/  IMAD.HI.U32 R6, R11, R2, RZ ;  /* 0x000000020b067227 */ /* 0x000fe200078e00ff */
[----:B------:R-:W-:-:S04]  /*0ff0*/  @P0 SHF.R.U32.HI R12, RZ, R3, R14 ;  /* 0x00000003ff0c0219 */ /* 0x000fc8000001160e */
[----:B------:R-:W-:Y:S01]  /*1000*/  @P0 SHF.R.U32.HI R11, RZ, R3, R6 ;  /* 0x00000003ff0b0219 */ /* 0x000fe20000011606 */
[----:B------:R-:W-:-:S04]  /*1010*/  IMAD R12, R12, R9, RZ ;  /* 0x000000090c0c7224 */ /* 0x000fc800078e02ff */
[----:B------:R-:W-:Y:S01]  /*1020*/  IMAD R6, R11, R9, RZ ;  /* 0x000000090b067224 */ /* 0x000fe200078e02ff */
[----:B------:R-:W-:-:S04]  /*1030*/  ISETP.GE.AND P1, PT, R5, R12, PT ;  /* 0x0000000c0500720c */ /* 0x000fc80003f26270 */
[----:B------:R-:W-:Y:S01]  /*1040*/  ISETP.GE.OR P1, PT, R7, R6, P1 ;  /* 0x000000060700720c */ /* 0x000fe20000f26670 */
[----:B------:R-:W-:-:S05]  /*1050*/  IMAD.HI.U32 R6, R5, R2, RZ ;  /* 0x0000000205067227 */ /* 0x000fca00078e00ff */
[----:B------:R-:W-:-:S04]  /*1060*/  SHF.R.U32.HI R6, RZ, R3, R6 ;  /* 0x00000003ff067219 */ /* 0x000fc80000011606 */
[----:B------:R-:W-:-:S03]  /*1070*/  SEL R6, R5, R6, !P0 ;  /* 0x0000000605067207 */ /* 0x000fc60004000000 */
[----:B------:R-:W-:Y:S01]  /*1080*/  @!P1 IMAD.HI.U32 R8, R7, R2, RZ ;  /* 0x0000000207089227 */ /* 0x000fe200078e00ff */
[----:B------:R-:W-:-:S04]  /*1090*/  IADD3 R2, PT, PT, -R6, RZ, RZ ;  /* 0x000000ff06027210 */ /* 0x000fc80007ffe1ff */
[----:B------:R-:W-:Y:S01]  /*10a0*/  @!P1 SHF.R.U32.HI R8, RZ, R3, R8 ;  /* 0x00000003ff089219 */ /* 0x000fe20000011608 */
[----:B------:R-:W-:-:S03]  /*10b0*/  IMAD R2, R9, R2, R5 ;  /* 0x0000000209027224 */ /* 0x000fc600078e0205 */
[----:B------:R-:W-:Y:S02]  /*10c0*/  @!P1 SEL R3, R7, R8, !P0 ;  /* 0x0000000807039207 */ /* 0x000fe40004000000 */
[----:B------:R-:W-:-:S03]  /*10d0*/  IADD3 R8, PT, PT, -R5, RZ, RZ ;  /* 0x000000ff05087210 */ /* 0x000fc60007ffe1ff */
[--C-:B------:R-:W-:Y:S02]  /*10e0*/  @!P1 IMAD.IADD R6, R6, 0x1, -R3.reuse ;  /* 0x0000000106069824 */ /* 0x100fe400078e0a03 */
[----:B------:R-:W-:Y:S01]  /*10f0*/  @!P1 IMAD R3, R2, R11, R3 ;  /* 0x0000000b02039224 */ /* 0x000fe200078e0203 */
[----:B------:R-:W-:Y:S01]  /*1100*/  IADD3 R2, PT, PT, -R7, RZ, RZ ;  /* 0x000000ff07027210 */ /* 0x000fe20007ffe1ff */
[----:B------:R-:W-:Y:S02]  /*1110*/  @!P1 IMAD R5, R6, R9, R7 ;  /* 0x0000000906059224 */ /* 0x000fe400078e0207 */
[----:B------:R-:W-:Y:S02]  /*1120*/  IMAD R8, R4, R8, R155 ;  /* 0x0000000804087224 */ /* 0x000fe400078e029b */
[----:B------:R-:W-:Y:S02]  /*1130*/  @!P1 IMAD.MOV.U32 R7, RZ, RZ, R3 ;  /* 0x000000ffff079224 */ /* 0x000fe400078e0003 */
[----:B------:R-:W-:-:S02]  /*1140*/  IMAD R2, R10, R2, R165 ;  /* 0x000000020a027224 */ /* 0x000fc400078e02a5 */
[----:B------:R-:W-:Y:S02]  /*1150*/  IMAD R155, R5, R4, R8 ;  /* 0x00000004059b7224 */ /* 0x000fe400078e0208 */
[----:B------:R-:W-:Y:S02]  /*1160*/  IMAD R165, R7, R10, R2 ;  /* 0x0000000a07a57224 */ /* 0x000fe400078e0202 */
.L_x_15:
[----:B------:R-:W1:Y:S01]  /*1170*/  LDCU UR4, c[0x0][0xb30] ;  /* 0x00016600ff0477ac */ /* 0x000e620008000800 */
[----:B------:R-:W2:Y:S08]  /*1180*/  S2UR UR37, SR_CgaCtaId ;  /* 0x00000000002579c3 */ /* 0x000eb00000008800 */
[----:B------:R-:W3:Y:S01]  /*1190*/  LDC R72, c[0x0][0xb24] ;  /* 0x0002c900ff487b82 */ /* 0x000ee20000000800 */
[----:B-1----:R-:W-:-:S09]  /*11a0*/  UISETP.NE.AND UP1, UPT, UR4, 0x1, UPT ;  /* 0x000000010400788c */ /* 0x002fd2000bf25270 */
[----:B--2---:R-:W-:Y:S05]  /*11b0*/  BRA.U UP1, `(.L_x_16) ;  /* 0x0000000101407547 */ /* 0x004fea000b800000 */
[----:B------:R-:W1:Y:S08]  /*11c0*/  LDC.64 R4, c[0x0][0xb10] ;  /* 0x0002c400ff047b82 */ /* 0x000e700000000a00 */
[----:B------:R-:W2:Y:S08]  /*11d0*/  LDC.64 R2, c[0x0][0xb18] ;  /* 0x0002c600ff027b82 */ /* 0x000eb00000000a00 */
[----:B------:R-:W4:Y:S08]  /*11e0*/  LDC R6, c[0x0][0xb20] ;  /* 0x0002c800ff067b82 */ /* 0x000f300000000800 */
[----:B------:R-:W3:Y:S01]  /*11f0*/  LDC R8, c[0x0][0xb0c] ;  /* 0x0002c300ff087b82 */ /* 0x000ee20000000800 */
[----:B-1----:R-:W-:-:S05]  /*1200*/  IMAD.HI.U32 R4, R165, R4, RZ ;  /* 0x00000004a5047227 */ /* 0x002fca00078e00ff */
[----:B------:R-:W-:Y:S01]  /*1210*/  SHF.R.U32.HI R4, RZ, R5, R4 ;  /* 0x00000005ff047219 */ /* 0x000fe20000011604 */
[----:B--2---:R-:W-:Y:S01]  /*1220*/  IMAD.HI.U32 R3, R155, R3, RZ ;  /* 0x000000039b037227 */ /* 0x004fe200078e00ff */
[----:B------:R-:W-:-:S04]  /*1230*/  ISETP.NE.AND P0, PT, R2, 0x1, PT ;  /* 0x000000010200780c */ /* 0x000fc80003f05270 */
[----:B----4-:R-:W-:-:S04]  /*1240*/  SHF.R.U32.HI R6, RZ, R6, R3 ;  /* 0x00000006ff067219 */ /* 0x010fc80000011603 */
[----:B------:R-:W-:Y:S02]  /*1250*/  SEL R3, R155, R6, !P0 ;  /* 0x000000069b037207 */ /* 0x000fe40004000000 */
[----:B---3--:R-:W-:-:S04]  /*1260*/  ISETP.NE.AND P1, PT, R8, 0x1, PT ;  /* 0x000000010800780c */ /* 0x008fc80003f25270 */
[----:B------:R-:W-:-:S05]  /*1270*/  SEL R4, R165, R4, !P1 ;  /* 0x00000004a5047207 */ /* 0x000fca0004800000 */
[----:B------:R-:W-:Y:S02]  /*1280*/  IMAD.IADD R5, R3, 0x1, -R4 ;  /* 0x0000000103057824 */ /* 0x000fe400078e0a04 */
[----:B------:R-:W-:Y:S02]  /*1290*/  IMAD.IADD R3, R4, 0x1, -R3 ;  /* 0x0000000104037824 */ /* 0x000fe400078e0a03 */
[----:B------:R-:W-:Y:S02]  /*12a0*/  IMAD R165, R5, R8, R165 ;  /* 0x0000000805a57224 */ /* 0x000fe400078e02a5 */
[----:B------:R-:W-:-:S07]  /*12b0*/  IMAD R155, R3, R2, R155 ;  /* 0x00000002039b7224 */ /* 0x000fce00078e029b */
.L_x_16:
[----:B------:R-:W-:Y:S01]  /*12c0*/  BAR.SYNC.DEFER_BLOCKING 0x0 ;  /* 0x0000000000007b1d */ /* 0x000fe20000010000 */
[----:B------:R-:W-:Y:S01]  /*12d0*/  UISETP.NE.AND UP1, UPT, UR8, 0x2, UPT ;  /* 0x000000020800788c */ /* 0x000fe2000bf25270 */
[----:B------:R-:W-:Y:S02]  /*12e0*/  ISETP.NE.OR P5, PT, R0, 0x2, !P5 ;  /* 0x000000020000780c */ /* 0x000fe40006fa5670 */
[----:B------:R-:W-:-:S06]  /*12f0*/  LOP3.LUT R2, R166, 0x1f, RZ, 0xc0, !PT ;  /* 0x0000001fa6027812 */ /* 0x000fcc00078ec0ff */
[----:B------:R-:W-:Y:S05]  /*1300*/  BRA.U UP1, `(.L_x_17) ;  /* 0x0000001101147547 */ /* 0x000fea000b800000 */
[----:B------:R-:W1:Y:S01]  /*1310*/  LDCU UR13, c[0x0][0x38c] ;  /* 0x00007180ff0d77ac */ /* 0x000e620008000800 */
[----:B------:R-:W2:Y:S01]  /*1320*/  LDC R9, c[0x0][0x370] ;  /* 0x0000dc00ff097b82 */ /* 0x000ea20000000800 */
[----:B------:R-:W-:Y:S01]  /*1330*/  PLOP3.LUT P1, PT, PT, PT, UP2, 0x80, 0x8 ;  /* 0x000000000008781c */ /* 0x000fe20003f2f028 */
[----:B------:R-:W-:Y:S01]  /*1340*/  IMAD.MOV.U32 R15, RZ, RZ, 0x1 ;  /* 0x00000001ff0f7424 */ /* 0x000fe200078e00ff */
[----:B------:R-:W-:Y:S01]  /*1350*/  ISETP.EQ.OR P4, PT, R2, RZ, P5 ;  /* 0x000000ff0200720c */ /* 0x000fe20002f82670 */
[----:B------:R-:W-:Y:S01]  /*1360*/  IMAD.MOV.U32 R14, RZ, RZ, RZ ;  /* 0x000000ffff0e7224 */ /* 0x000fe200078e00ff */
[----:B------:R-:W-:Y:S02]  /*1370*/  PLOP3.LUT P1, PT, P1, PT, PT, 0x8, 0x80 ;  /* 0x000000000080781c */ /* 0x000fe40000f2e170 */
[----:B------:R-:W-:Y:S01]  /*1380*/  CS2R R12, SRZ ;  /* 0x00000000000c7805 */ /* 0x000fe2000001ff00 */
[----:B------:R-:W-:Y:S01]  /*1390*/  IMAD.MOV.U32 R10, RZ, RZ, 0x1 ;  /* 0x00000001ff0a7424 */ /* 0x000fe200078e00ff */
[----:B------:R-:W4:Y:S01]  /*13a0*/  LDC R0, c[0x0][0x374] ;  /* 0x0000dd00ff007b82 */ /* 0x000f220000000800 */
[----:B------:R-:W2:Y:S01]  /*13b0*/  LDCU.64 UR22, c[0x0][0x348] ;  /* 0x00006900ff1677ac */ /* 0x000ea20008000a00 */
[----:B------:R-:W-:Y:S01]  /*13c0*/  UMOV UR6, URZ ;  /* 0x000000ff00067c82 */ /* 0x000fe20008000000 */
[----:B-1----:R-:W-:-:S04]  /*13d0*/  UIADD3 UR5, UPT, UPT, UR13, 0x1f, URZ ;  /* 0x0000001f0d057890 */ /* 0x002fc8000fffe0ff */
[----:B------:R-:W-:-:S04]  /*13e0*/  USHF.R.S32.HI UR4, URZ, 0x1f, UR5 ;  /* 0x0000001fff047899 */ /* 0x000fc80008011405 */
[----:B------:R-:W-:-:S04]  /*13f0*/  ULEA.HI UR4, UR4, UR5, URZ, 0x5 ;  /* 0x0000000504047291 */ /* 0x000fc8000f8f28ff */
[----:B------:R-:W-:Y:S02]  /*1400*/  USHF.R.S32.HI UR15, URZ, 0x5, UR4 ;  /* 0x00000005ff0f7899 */ /* 0x000fe40008011404 */
[----:B------:R-:W-:Y:S02]  /*1410*/  UIADD3 UR4, UPT, UPT, UR13, -0x1, URZ ;  /* 0xffffffff0d047890 */ /* 0x000fe4000fffe0ff */
[----:B------:R-:W-:Y:S02]  /*1420*/  UISETP.LT.U32.AND UP0, UPT, UR15, 0x2, UPT ;  /* 0x000000020f00788c */ /* 0x000fe4000bf01070 */
[----:B------:R-:W-:Y:S02]  /*1430*/  UISETP.GE.U32.AND UP1, UPT, UR4, -0x3f, UPT ;  /* 0xffffffc10400788c */ /* 0x000fe4000bf26070 */
[----:B------:R-:W-:Y:S02]  /*1440*/  USEL UR14, UR15, 0x2, UP0 ;  /* 0x000000020f0e7887 */ /* 0x000fe40008000000 */
[----:B------:R-:W-:-:S02]  /*1450*/  UIADD3 UR13, UPT, UPT, UR13, 0x3e, URZ ;  /* 0x0000003e0d0d7890 */ /* 0x000fc4000fffe0ff */
[----:B------:R-:W-:Y:S02]  /*1460*/  UIADD3 UR5, UPT, UPT, UR14, -0x1, URZ ;  /* 0xffffffff0e057890 */ /* 0x000fe4000fffe0ff */
[----:B------:R-:W-:-:S03]  /*1470*/  UIADD3 UR7, UPT, UPT, UR15, -UR14, URZ ;  /* 0x8000000e0f077290 */ /* 0x000fc6000fffe0ff */
[----:B------:R-:W-:-:S04]  /*1480*/  @UP1 UIADD3 UR5, UPT, UPT, UR14, URZ, URZ ;  /* 0x000000ff0e051290 */ /* 0x000fc8000fffe0ff */
[----:B--2---:R-:W-:-:S12]  /*1490*/  UIADD3 UR5, UPT, UPT, UR5, 0x1, URZ ;  /* 0x0000000105057890 */ /* 0x004fd8000fffe0ff */
.L_x_35:
[----:B------:R-:W-:Y:S01]  /*14a0*/  UISETP.NE.AND UP0, UPT, UR37, URZ, UPT ;  /* 0x000000ff2500728c */ /* 0x000fe2000bf05270 */
[----:B------:R-:W1:Y:S08]  /*14b0*/  S2UR UR37, SR_CgaCtaId ;  /* 0x00000000002579c3 */ /* 0x000e700000008800 */
[----:B------:R-:W-:Y:S05]  /*14c0*/  BRA.U UP0, `(.L_x_18) ;  /* 0x0000000100347547 */ /* 0x000fea000b800000 */
[----:B------:R-:W2:Y:S01]  /*14d0*/  S2R R2, SR_CgaCtaId ;  /* 0x0000000000027919 */ /* 0x000ea20000008800 */
[----:B------:R-:W-:-:S04]  /*14e0*/  MOV R3, 0x400 ;  /* 0x0000040000037802 */ /* 0x000fc80000000f00 */
[----:B--2---:R-:W-:Y:S02]  /*14f0*/  LEA R3, R2, R3, 0x18 ;  /* 0x0000000302037211 */ /* 0x004fe400078ec0ff */
[----:B------:R-:W-:-:S03]  /*1500*/  SHF.L.U32 R2, R10, 0x1f, RZ ;  /* 0x0000001f0a027819 */ /* 0x000fc600000006ff */
[----:B------:R-:W-:-:S04]  /*1510*/  IMAD R3, R12, 0x8, R3 ;  /* 0x000000080c037824 */ /* 0x000fc800078e0203 */
[----:B------:R-:W2:Y:S02]  /*1520*/  SYNCS.PHASECHK.TRANS64.TRYWAIT P0, [R3+URZ+0xb0], R2 ;  /* 0x0000b002030075a7 */ /* 0x000ea400080011ff */
[----:B--2---:R-:W-:Y:S05]  /*1530*/  @!P0 BRA `(.L_x_19) ;  /* 0x0000005000548947 */ /* 0x004fea0003800000 */
.L_x_93:
[----:B------:R-:W-:Y:S01]  /*1540*/  VIADD R12, R12, 0x1 ;  /* 0x000000010c0c7836 */ /* 0x000fe20000000000 */
[----:B------:R2:W-:Y:S04]  /*1550*/  SYNCS.ARRIVE.TRANS64.A1T0 RZ, [R3+URZ+0xa0], RZ ;  /* 0x0000a0ff03ff79a7 */ /* 0x0005e800081000ff */
[----:B------:R-:W-:-:S04]  /*1560*/  ISETP.NE.AND P0, PT, R12, 0x2, PT ;  /* 0x000000020c00780c */ /* 0x000fc80003f05270 */
[----:B------:R-:W-:Y:S02]  /*1570*/  SEL R12, R12, RZ, P0 ;  /* 0x000000ff0c0c7207 */ /* 0x000fe40000000000 */
[----:B--2---:R-:W-:-:S04]  /*1580*/  SEL R3, RZ, 0x1, P0 ;  /* 0x00000001ff037807 */ /* 0x004fc80000000000 */
[----:B------:R-:W-:-:S07]  /*1590*/  LOP3.LUT R10, R10, R3, RZ, 0x3c, !PT ;  /* 0x000000030a0a7212 */ /* 0x000fce00078e3cff */
.L_x_18:
[----:B------:R-:W-:Y:S01]  /*15a0*/  UMOV UR4, 0x400 ;  /* 0x0000040000047882 */ /* 0x000fe20000000000 */
[----:B------:R-:W-:Y:S01]  /*15b0*/  SHF.L.U32 R2, R15, 0x1f, RZ ;  /* 0x0000001f0f027819 */ /* 0x000fe200000006ff */
[----:B-1----:R-:W-:Y:S01]  /*15c0*/  ULEA UR4, UR37, UR4, 0x18 ;  /* 0x0000000425047291 */ /* 0x002fe2000f8ec0ff */
[----:B------:R-:W-:Y:S01]  /*15d0*/  R2UR UR35, R165 ;  /* 0x00000000a52372ca */ /* 0x000fe200000e0000 */
[----:B------:R-:W-:Y:S01]  /*15e0*/  UISETP.GE.U32.AND UP0, UPT, UR13, 0x3f, UPT ;  /* 0x0000003f0d00788c */ /* 0x000fe2000bf06070 */
[----:B------:R-:W-:Y:S01]  /*15f0*/  R2UR UR11, R155 ;  /* 0x000000009b0b72ca */ /* 0x000fe200000e0000 */
[----:B------:R-:W-:Y:S01]  /*1600*/  ULEA UR8, UR6, UR4, 0x3 ;  /* 0x0000000406087291 */ /* 0x000fe2000f8e18ff */
[----:B------:R-:W-:-:S08]  /*1610*/  UMOV UR24, URZ ;  /* 0x000000ff00187c82 */ /* 0x000fd00008000000 */
[----:B------:R1:W2:Y:S01]  /*1620*/  SYNCS.PHASECHK.TRANS64.TRYWAIT P0, [UR8+0x10], R2 ;  /* 0x00001002ff0075a7 */ /* 0x0002a20008001108 */
[----:B------:R-:W-:Y:S02]  /*1630*/  USHF.L.U32 UR35, UR35, 0x7, URZ ;  /* 0x0000000723237899 */ /* 0x000fe400080006ff */
[----:B------:R-:W-:Y:S01]  /*1640*/  USHF.L.U32 UR11, UR11, 0x6, URZ ;  /* 0x000000060b0b7899 */ /* 0x000fe200080006ff */
[----:B------:R-:W-:Y:S11]  /*1650*/  BRA.U !UP0, `(.L_x_20) ;  /* 0x0000000108a87547 */ /* 0x000ff6000b800000 */
[----:B------:R-:W-:Y:S01]  /*1660*/  UMOV UR16, URZ ;  /* 0x000000ff00107c82 */ /* 0x000fe20008000000 */
[----:B------:R-:W-:-:S05]  /*1670*/  UMOV UR17, UR6 ;  /* 0x0000000600117c82 */ /* 0x000fca0008000000 */
.L_x_25:
[----:B-1----:R-:W-:Y:S01]  /*1680*/  ULEA UR33, UR17, UR4, 0x3 ;  /* 0x0000000411217291 */ /* 0x002fe2000f8e18ff */
[----:B--2---:R-:W-:Y:S01]  /*1690*/  @!P5 MOV R3, 0x1800 ;  /* 0x000018000003d802 */ /* 0x004fe20000000f00 */
[----:B--2---:R-:W-:Y:S10]  /*16a0*/  @P0 BRA `(.L_x_21) ;  /* 0x00000000000c0947 */ /* 0x004ff40003800000 */
[----:B------:R-:W-:-:S04]  /*16b0*/  SHF.L.U32 R5, R15, 0x1f, RZ ;  /* 0x0000001f0f057819 */ /* 0x000fc800000006ff */
[----:B------:R-:W2:Y:S02]  /*16c0*/  SYNCS.PHASECHK.TRANS64.TRYWAIT P0, [UR33+0x10], R5 ;  /* 0x00001005ff0075a7 */ /* 0x000ea40008001121 */
[----:B--2---:R-:W-:Y:S05]  /*16d0*/  @!P0 BRA `(.L_x_22) ;  /* 0x0000005000008947 */ /* 0x004fea0003800000 */
.L_x_21:
[----:B------:R2:W-:Y:S01]  /*16e0*/  @!P5 SYNCS.ARRIVE.TRANS64 RZ, [UR33], R3 ;  /* 0x00000003ffffd9a7 */ /* 0x0005e20008000021 */
[----:B------:R-:W-:Y:S04]  /*16f0*/  BSSY.RECONVERGENT B0, `(.L_x_23) ;  /* 0x0000003000007945 */ /* 0x000fe80003800200 */
[----:B------:R-:W-:Y:S05]  /*1700*/  @P4 BRA `(.L_x_24) ;  /* 0x0000000000044947 */ /* 0x000fea0003800000 */
[----:B------:R-:W-:Y:S05]  /*1710*/  BPT.TRAP 0x1 ;  /* 0x000000040000795c */ /* 0x000fea0000300000 */
.L_x_24:
[----:B------:R-:W-:Y:S05]  /*1720*/  BSYNC.RECONVERGENT B0 ;  /* 0x0000000000007941 */ /* 0x000fea0003800200 */
.L_x_23:
[----:B------:R-:W-:Y:S02]  /*1730*/  UIADD3 UR6, UPT, UPT, UR17, 0x1, URZ ;  /* 0x0000000111067890 */ /* 0x000fe4000fffe0ff */
[----:B------:R-:W-:Y:S02]  /*1740*/  ULEA UR32, UR17, UR4, 0xc ;  /* 0x0000000411207291 */ /* 0x000fe4000f8e60ff */
[----:B------:R-:W-:Y:S02]  /*1750*/  UISETP.NE.AND UP0, UPT, UR6, 0x2, UPT ;  /* 0x000000020600788c */ /* 0x000fe4000bf05270 */
[----:B------:R-:W-:Y:S02]  /*1760*/  UIADD3 UR26, UP1, UPT, UR22, 0x80, URZ ;  /* 0x00000080161a7890 */ /* 0x000fe4000ff3e0ff */
[----:B------:R-:W-:Y:S02]  /*1770*/  USEL UR9, URZ, 0x1, UP0 ;  /* 0x00000001ff097887 */ /* 0x000fe40008000000 */
[----:B------:R-:W-:-:S02]  /*1780*/  USEL UR6, UR6, URZ, UP0 ;  /* 0x000000ff06067287 */ /* 0x000fc40008000000 */
[----:B------:R-:W-:Y:S02]  /*1790*/  UIADD3 UR20, UP0, UPT, UR22, 0x180, URZ ;  /* 0x0000018016147890 */ /* 0x000fe4000ff1e0ff */
[----:B------:R-:W-:Y:S01]  /*17a0*/  ULEA UR8, UR6, UR4, 0x3 ;  /* 0x0000000406087291 */ /* 0x000fe2000f8e18ff */
[----:B------:R-:W-:Y:S01]  /*17b0*/  LOP3.LUT R15, R15, UR9, RZ, 0x3c, !PT ;  /* 0x000000090f0f7c12 */ /* 0x000fe2000f8e3cff */
[----:B------:R-:W-:Y:S02]  /*17c0*/  USHF.L.U32 UR34, UR16, 0x5, URZ ;  /* 0x0000000510227899 */ /* 0x000fe400080006ff */
[----:B------:R-:W-:Y:S01]  /*17d0*/  UIADD3.X UR27, UPT, UPT, URZ, UR23, URZ, UP1, !UPT ;  /* 0x00000017ff1b7290 */ /* 0x000fe20008ffe4ff */
[----:B-1----:R-:W-:Y:S01]  /*17e0*/  SHF.L.U32 R2, R15, 0x1f, RZ ;  /* 0x0000001f0f027819 */ /* 0x002fe200000006ff */
[----:B------:R-:W-:Y:S02]  /*17f0*/  UIADD3 UR32, UPT, UPT, UR32, 0x4400, URZ ;  /* 0x0000440020207890 */ /* 0x000fe4000fffe0ff */
[----:B------:R-:W-:Y:S01]  /*1800*/  UIADD3.X UR21, UPT, UPT, URZ, UR23, URZ, UP0, !UPT ;  /* 0x00000017ff157290 */ /* 0x000fe200087fe4ff */
[----:B------:R1:W1:Y:S01]  /*1810*/  SYNCS.PHASECHK.TRANS64.TRYWAIT P0, [UR8+0x10], R2 ;  /* 0x00001002ff0075a7 */ /* 0x0002620008001108 */
[----:B------:R-:W-:Y:S01]  /*1820*/  ULEA UR8, UR17, UR4, 0xb ;  /* 0x0000000411087291 */ /* 0x000fe2000f8e58ff */
[----:B------:R-:W-:Y:S01]  /*1830*/  UMOV UR18, 0x0 ;  /* 0x0000000000127882 */ /* 0x000fe20000000000 */
[----:B------:R-:W-:-:S02]  /*1840*/  UMOV UR19, 0x10000000 ;  /* 0x1000000000137882 */ /* 0x000fc40000000000 */
[----:B------:R-:W-:Y:S01]  /*1850*/  UIADD3 UR8, UPT, UPT, UR8, 0x6400, URZ ;  /* 0x0000640008087890 */ /* 0x000fe2000fffe0ff */
[----:B------:R1:W-:Y:S01]  /*1860*/  UTMALDG.3D [UR32], [UR26], desc[UR18] ;  /* 0x000012201a0075b4 */ /* 0x0003e20008011000 */
[----:B------:R-:W-:Y:S01]  /*1870*/  UMOV UR12, UR36 ;  /* 0x00000024000c7c82 */ /* 0x000fe20008000000 */
[----:B------:R-:W-:Y:S01]  /*1880*/  UMOV UR9, UR33 ;  /* 0x0000002100097c82 */ /* 0x000fe20008000000 */
[----:B------:R-:W-:Y:S01]  /*1890*/  UMOV UR10, UR34 ;  /* 0x00000022000a7c82 */ /* 0x000fe20008000000 */
[----:B------:R-:W-:Y:S01]  /*18a0*/  UIADD3 UR16, UPT, UPT, UR16, 0x1, URZ ;  /* 0x0000000110107890 */ /* 0x000fe2000fffe0ff */
[----:B------:R-:W-:Y:S01]  /*18b0*/  UMOV UR24, UR5 ;  /* 0x0000000500187c82 */ /* 0x000fe20008000000 */
[----:B------:R-:W-:Y:S02]  /*18c0*/  UMOV UR17, UR6 ;  /* 0x0000000600117c82 */ /* 0x000fe40008000000 */
[----:B------:R1:W-:Y:S01]  /*18d0*/  UTMALDG.3D [UR8], [UR20], desc[UR18] ;  /* 0x00001208140075b4 */ /* 0x0003e20008011000 */
[----:B------:R-:W-:-:S09]  /*18e0*/  UISETP.NE.AND UP0, UPT, UR16, UR5, UPT ;  /* 0x000000051000728c */ /* 0x000fd2000bf05270 */
[----:B------:R-:W-:Y:S05]  /*18f0*/  BRA.U UP0, `(.L_x_25) ;  /* 0xfffffffd00607547 */ /* 0x000fea000b83ffff */
.L_x_20:
[----:B-1----:R-:W-:Y:S01]  /*1900*/  ULEA UR8, UR6, UR4, 0x3 ;  /* 0x0000000406087291 */ /* 0x002fe2000f8e18ff */
[----:B------:R-:W-:Y:S01]  /*1910*/  SHF.L.U32 R2, R15, 0x1f, RZ ;  /* 0x0000001f0f027819 */ /* 0x000fe200000006ff */
[----:B------:R-:W-:Y:S01]  /*1920*/  @!P1 SYNCS.ARRIVE.TRANS64.A1T0 RZ, [UR4+0x38], RZ ;  /* 0x000038ffffff99a7 */ /* 0x000fe20008100004 */
[----:B------:R-:W-:-:S06]  /*1930*/  UISETP.GT.AND UP0, UPT, UR15, UR14, UPT ;  /* 0x0000000e0f00728c */ /* 0x000fcc000bf04270 */
[----:B--2---:R1:W2:Y:S03]  /*1940*/  SYNCS.PHASECHK.TRANS64.TRYWAIT P0, [UR8+0x10], R2 ;  /* 0x00001002ff0075a7 */ /* 0x0042a60008001108 */
[----:B------:R-:W-:Y:S05]  /*1950*/  BRA.U !UP0, `(.L_x_26) ;  /* 0x0000000108ac7547 */ /* 0x000fea000b800000 */
[----:B------:R-:W-:Y:S01]  /*1960*/  UIADD3 UR21, UPT, UPT, UR7, UR24, URZ ;  /* 0x0000001807157290 */ /* 0x000fe2000fffe0ff */
[----:B------:R-:W-:-:S11]  /*1970*/  UMOV UR25, UR6 ;  /* 0x0000000600197c82 */ /* 0x000fd60008000000 */
.L_x_31:
[----:B-1----:R-:W-:Y:S01]  /*1980*/  ULEA UR17, UR25, UR4, 0x3 ;  /* 0x0000000419117291 */ /* 0x002fe2000f8e18ff */
[----:B--2---:R-:W-:Y:S01]  /*1990*/  @!P5 MOV R3, 0x1800 ;  /* 0x000018000003d802 */ /* 0x004fe20000000f00 */
[----:B--2---:R-:W-:Y:S10]  /*19a0*/  @P0 BRA `(.L_x_27) ;  /* 0x00000000000c0947 */ /* 0x004ff40003800000 */
[----:B------:R-:W-:-:S04]  /*19b0*/  SHF.L.U32 R5, R15, 0x1f, RZ ;  /* 0x0000001f0f057819 */ /* 0x000fc800000006ff */
[----:B------:R-:W2:Y:S02]  /*19c0*/  SYNCS.PHASECHK.TRANS64.TRYWAIT P0, [UR17+0x10], R5 ;  /* 0x00001005ff0075a7 */ /* 0x000ea40008001111 */
[----:B--2---:R-:W-:Y:S05]  /*19d0*/  @!P0 BRA `(.L_x_28) ;  /* 0x0000004c00588947 */ /* 0x004fea0003800000 */
.L_x_27:
[----:B------:R2:W-:Y:S01]  /*19e0*/  @!P5 SYNCS.ARRIVE.TRANS64 RZ, [UR17], R3 ;  /* 0x00000003ffffd9a7 */ /* 0x0005e20008000011 */
[----:B------:R-:W-:Y:S04]  /*19f0*/  BSSY.RECONVERGENT B0, `(.L_x_29) ;  /* 0x0000003000007945 */ /* 0x000fe80003800200 */
[----:B------:R-:W-:Y:S05]  /*1a00*/  @P4 BRA `(.L_x_30) ;  /* 0x0000000000044947 */ /* 0x000fea0003800000 */
[----:B------:R-:W-:Y:S05]  /*1a10*/  BPT.TRAP 0x1 ;  /* 0x000000040000795c */ /* 0x000fea0000300000 */
.L_x_30:
[----:B------:R-:W-:Y:S05]  /*1a20*/  BSYNC.RECONVERGENT B0 ;  /* 0x0000000000007941 */ /* 0x000fea0003800200 */
.L_x_29:
        /* <DEDUP_REMOVED lines=10> */
[----:B------:R-:W-:Y:S01]  /*1ad0*/  UIADD3 UR16, UPT, UPT, UR16, 0x4400, URZ ;  /* 0x0000440010107890 */ /* 0x000fe2000fffe0ff */
[----:B-1----:R-:W-:Y:S01]  /*1ae0*/  SHF.L.U32 R2, R15, 0x1f, RZ ;  /* 0x0000001f0f027819 */ /* 0x002fe200000006ff */
[----:B------:R-:W-:Y:S02]  /*1af0*/  UIADD3.X UR31, UPT, UPT, URZ, UR23, URZ, UP1, !UPT ;  /* 0x00000017ff1f7290 */ /* 0x000fe40008ffe4ff */
[----:B------:R-:W-:Y:S01]  /*1b00*/  UIADD3.X UR29, UPT, UPT, URZ, UR23, URZ, UP0, !UPT ;  /* 0x00000017ff1d7290 */ /* 0x000fe200087fe4ff */
[----:B------:R1:W1:Y:S01]  /*1b10*/  SYNCS.PHASECHK.TRANS64.TRYWAIT P0, [UR8+0x10], R2 ;  /* 0x00001002ff0075a7 */ /* 0x0002620008001108 */
[----:B------:R-:W-:Y:S01]  /*1b20*/  ULEA UR8, UR25, UR4, 0xb ;  /* 0x0000000419087291 */ /* 0x000fe2000f8e58ff */
[----:B------:R-:W-:Y:S01]  /*1b30*/  UMOV UR26, 0x0 ;  /* 0x00000000001a7882 */ /* 0x000fe20000000000 */
[----:B------:R-:W-:-:S02]  /*1b40*/  UMOV UR27, 0x10000000 ;  /* 0x10000000001b7882 */ /* 0x000fc40000000000 */
[----:B------:R-:W-:Y:S01]  /*1b50*/  UIADD3 UR8, UPT, UPT, UR8, 0x6400, URZ ;  /* 0x0000640008087890 */ /* 0x000fe2000fffe0ff */
[----:B------:R-:W-:Y:S01]  /*1b60*/  UMOV UR19, UR35 ;  /* 0x0000002300137c82 */ /* 0x000fe20008000000 */
[----:B------:R-:W-:Y:S01]  /*1b70*/  UMOV UR20, UR36 ;  /* 0x0000002400147c82 */ /* 0x000fe20008000000 */
[----:B------:R-:W-:Y:S01]  /*1b80*/  UMOV UR12, UR36 ;  /* 0x00000024000c7c82 */ /* 0x000fe20008000000 */
[----:B------:R-:W-:Y:S01]  /*1b90*/  UMOV UR9, UR17 ;  /* 0x0000001100097c82 */ /* 0x000fe20008000000 */
[----:B------:R-:W-:Y:S01]  /*1ba0*/  UMOV UR10, UR18 ;  /* 0x00000012000a7c82 */ /* 0x000fe20008000000 */
[----:B------:R1:W-:Y:S01]  /*1bb0*/  UTMALDG.3D [UR16], [UR30], desc[UR26] ;  /* 0x00001a101e0075b4 */ /* 0x0003e20008011000 */
[----:B------:R-:W-:Y:S01]  /*1bc0*/  UIADD3 UR24, UPT, UPT, UR24, 0x1, URZ ;  /* 0x0000000118187890 */ /* 0x000fe2000fffe0ff */
[----:B------:R-:W-:-:S03]  /*1bd0*/  UMOV UR25, UR6 ;  /* 0x0000000600197c82 */ /* 0x000fc60008000000 */
[----:B------:R-:W-:Y:S01]  /*1be0*/  UISETP.NE.AND UP0, UPT, UR24, UR21, UPT ;  /* 0x000000151800728c */ /* 0x000fe2000bf05270 */
[----:B------:R1:W-:Y:S08]  /*1bf0*/  UTMALDG.3D [UR8], [UR28], desc[UR26] ;  /* 0x00001a081c0075b4 */ /* 0x0003f00008011000 */
[----:B------:R-:W-:Y:S05]  /*1c00*/  BRA.U UP0, `(.L_x_31) ;  /* 0xfffffffd005c7547 */ /* 0x000fea000b83ffff */
.L_x_26:
[C---:B-1----:R-:W-:Y:S01]  /*1c10*/  LEA R2, R14.reuse, UR4, 0x3 ;  /* 0x000000040e027c11 */ /* 0x042fe2000f8e18ff */
[----:B------:R-:W-:Y:S01]  /*1c20*/  NOP ;  /* 0x0000000000007918 */ /* 0x000fe20000000000 */
[----:B--2---:R-:W-:Y:S02]  /*1c30*/  SHF.L.U32 R3, R13, 0x1f, RZ ;  /* 0x0000001f0d037819 */ /* 0x004fe400000006ff */
[----:B------:R-:W-:Y:S02]  /*1c40*/  LEA R4, R14, UR4, 0x4 ;  /* 0x000000040e047c11 */ /* 0x000fe4000f8e20ff */
[----:B------:R-:W1:Y:S02]  /*1c50*/  SYNCS.PHASECHK.TRANS64.TRYWAIT P0, [R2+URZ+0x40], R3 ;  /* 0x00004003020075a7 */ /* 0x000e6400080011ff */
[----:B-1----:R-:W-:Y:S05]  /*1c60*/  @!P0 BRA `(.L_x_32) ;  /* 0x0000004800cc8947 */ /* 0x002fea0003800000 */
.L_x_96:
[----:B------:R-:W2:Y:S01]  /*1c70*/  LDS.128 R4, [R4+0xd0] ;  /* 0x0000d00004047984 */ /* 0x000ea20000000c00 */
[----:B---3--:R-:W-:Y:S01]  /*1c80*/  ISETP.GE.AND P0, PT, R72, 0x1, PT ;  /* 0x000000014800780c */ /* 0x008fe20003f06270 */
[----:B-1----:R-:W-:Y:S01]  /*1c90*/  VIADD R2, R2, 0x50 ;  /* 0x0000005002027836 */ /* 0x002fe20000000000 */
[----:B------:R-:W-:Y:S01]  /*1ca0*/  @!PT LDS RZ, [RZ] ;  /* 0x00000000fffff984 */ /* 0x000fe20000000800 */
[----:B------:R-:W-:Y:S01]  /*1cb0*/  @!PT LDS RZ, [RZ] ;  /* 0x00000000fffff984 */ /* 0x000fe20000000800 */
[----:B------:R-:W-:Y:S01]  /*1cc0*/  @!PT LDS RZ, [RZ] ;  /* 0x00000000fffff984 */ /* 0x000fe20000000800 */
[----:B------:R-:W-:Y:S01]  /*1cd0*/  @!PT LDS RZ, [RZ] ;  /* 0x00000000fffff984 */ /* 0x000fe20000000800 */
[----:B------:R1:W-:Y:S06]  /*1ce0*/  MEMBAR.ALL.CTA ;  /* 0x0000000000007992 */ /* 0x0003ec0000008000 */
[----:B-1----:R-:W1:Y:S01]  /*1cf0*/  FENCE.VIEW.ASYNC.S ;  /* 0x00000000000073c6 */ /* 0x002e620000000000 */
[----:B------:R-:W-:-:S04]  /*1d00*/  PRMT R2, RZ, 0x654, R2 ;  /* 0x00000654ff027816 */ /* 0x000fc80000000002 */
[----:B-1----:R1:W-:Y:S01]  /*1d10*/  SYNCS.ARRIVE.TRANS64.RED.A1T0 RZ, [R2+URZ], RZ ;  /* 0x000000ff02ff79a7 */ /* 0x0023e200081004ff */
[----:B--2---:R-:W-:-:S13]  /*1d20*/  LOP3.LUT P2, RZ, R6, 0x1, RZ, 0xc0, !PT ;  /* 0x0000000106ff7812 */ /* 0x004fda000784c0ff */
[----:B------:R-:W-:Y:S01]  /*1d30*/  @P2 SHF.R.U32.HI R3, RZ, 0x10, R5 ;  /* 0x00000010ff032819 */ /* 0x000fe20000011605 */
[----:B------:R-:W-:Y:S01]  /*1d40*/  VOTEU.ANY UP0, P2 ;  /* 0x0000000000ff7886 */ /* 0x000fe20001000100 */
[----:B------:R-:W-:Y:S02]  /*1d50*/  @P2 MOV R11, R4 ;  /* 0x00000004000b2202 */ /* 0x000fe40000000f00 */
[----:B------:R-:W-:Y:S02]  /*1d60*/  @P2 R2UR.BROADCAST UR8, R3 ;  /* 0x00000000030822ca */ /* 0x000fe400008e0000 */
[----:B------:R-:W-:-:S11]  /*1d70*/  @P2 LOP3.LUT R8, R5, 0xffff, RZ, 0xc0, !PT ;  /* 0x0000ffff05082812 */ /* 0x000fd600078ec0ff */
[----:B------:R-:W-:Y:S01]  /*1d80*/  @UP0 UMOV UR36, UR8 ;  /* 0x0000000800240c82 */ /* 0x000fe20008000000 */
[----:B-1----:R-:W-:Y:S05]  /*1d90*/  @!P0 BRA `(.L_x_33) ;  /* 0x0000000000b88947 */ /* 0x002fea0003800000 */
[----:B------:R-:W4:Y:S01]  /*1da0*/  LDC.64 R4, c[0x0][0xb18] ;  /* 0x0002c600ff047b82 */ /* 0x000f220000000a00 */
[----:B------:R-:W-:-:S07]  /*1db0*/  ISETP.NE.AND P3, PT, R72, 0x1, PT ;  /* 0x000000014800780c */ /* 0x000fce0003f65270 */
[----:B------:R-:W1:Y:S08]  /*1dc0*/  LDC.64 R6, c[0x0][0xb10] ;  /* 0x0002c400ff067b82 */ /* 0x000e700000000a00 */
[----:B------:R-:W2:Y:S08]  /*1dd0*/  LDC R16, c[0x0][0xb20] ;  /* 0x0002c800ff107b82 */ /* 0x000eb00000000800 */
[----:B------:R-:W3:Y:S01]  /*1de0*/  LDC R18, c[0x0][0xb0c] ;  /* 0x0002c300ff127b82 */ /* 0x000ee20000000800 */
[----:B----4-:R-:W-:Y:S01]  /*1df0*/  IMAD.HI.U32 R17, R0, R5, RZ ;  /* 0x0000000500117227 */ /* 0x010fe200078e00ff */
[----:B------:R-:W-:-:S03]  /*1e00*/  ISETP.NE.AND P0, PT, R4, 0x1, PT ;  /* 0x000000010400780c */ /* 0x000fc60003f05270 */
[----:B------:R-:W-:-:S03]  /*1e10*/  IMAD.HI.U32 R5, R8, R5, RZ ;  /* 0x0000000508057227 */ /* 0x000fc600078e00ff */
[----:B------:R-:W4:Y:S01]  /*1e20*/  LDC.64 R2, c[0x0][0xb28] ;  /* 0x0002ca00ff027b82 */ /* 0x000f220000000a00 */
[----:B-1----:R-:W-:-:S04]  /*1e30*/  IMAD.HI.U32 R20, R9, R6, RZ ;  /* 0x0000000609147227 */ /* 0x002fc800078e00ff */
[----:B------:R-:W-:Y:S01]  /*1e40*/  IMAD.HI.U32 R22, R11, R6, RZ ;  /* 0x000000060b167227 */ /* 0x000fe200078e00ff */
[----:B------:R-:W-:Y:S02]  /*1e50*/  SHF.R.U32.HI R20, RZ, R7, R20 ;  /* 0x00000007ff147219 */ /* 0x000fe40000011614 */
[-C--:B--2---:R-:W-:Y:S02]  /*1e60*/  SHF.R.U32.HI R17, RZ, R16.reuse, R17 ;  /* 0x00000010ff117219 */ /* 0x084fe40000011611 */
[----:B------:R-:W-:Y:S02]  /*1e70*/  SHF.R.U32.HI R5, RZ, R16, R5 ;  /* 0x00000010ff057219 */ /* 0x000fe40000011605 */
[----:B------:R-:W-:Y:S02]  /*1e80*/  SEL R17, R0, R17, !P0 ;  /* 0x0000001100117207 */ /* 0x000fe40004000000 */
[----:B------:R-:W-:Y:S02]  /*1e90*/  SHF.R.U32.HI R22, RZ, R7, R22 ;  /* 0x00000007ff167219 */ /* 0x000fe40000011616 */
[----:B---3--:R-:W-:-:S02]  /*1ea0*/  ISETP.NE.AND P1, PT, R18, 0x1, PT ;  /* 0x000000011200780c */ /* 0x008fc40003f25270 */
[----:B------:R-:W-:Y:S02]  /*1eb0*/  SEL R5, R8, R5, !P0 ;  /* 0x0000000508057207 */ /* 0x000fe40004000000 */
[----:B------:R-:W-:Y:S02]  /*1ec0*/  SEL R19, R9, R20, !P1 ;  /* 0x0000001409137207 */ /* 0x000fe40004800000 */
[----:B------:R-:W-:Y:S01]  /*1ed0*/  SEL R7, R11, R22, !P1 ;  /* 0x000000160b077207 */ /* 0x000fe20004800000 */
[----:B----4-:R-:W-:-:S04]  /*1ee0*/  IMAD.HI.U32 R20, R17, R2, RZ ;  /* 0x0000000211147227 */ /* 0x010fc800078e00ff */
[----:B------:R-:W-:Y:S01]  /*1ef0*/  IMAD.HI.U32 R6, R19, R2, RZ ;  /* 0x0000000213067227 */ /* 0x000fe200078e00ff */
[----:B------:R-:W-:-:S04]  /*1f00*/  @P3 SHF.R.U32.HI R17, RZ, R3, R20 ;  /* 0x00000003ff113219 */ /* 0x000fc80000011614 */
[----:B------:R-:W-:Y:S01]  /*1f10*/  @P3 SHF.R.U32.HI R19, RZ, R3, R6 ;  /* 0x00000003ff133219 */ /* 0x000fe20000011606 */
[----:B------:R-:W-:-:S04]  /*1f20*/  IMAD R17, R72, R17, RZ ;  /* 0x0000001148117224 */ /* 0x000fc800078e02ff */
[----:B------:R-:W-:Y:S01]  /*1f30*/  IMAD R6, R72, R19, RZ ;  /* 0x0000001348067224 */ /* 0x000fe200078e02ff */
[C---:B------:R-:W-:Y:S02]  /*1f40*/  ISETP.GE.AND P0, PT, R5.reuse, R17, PT ;  /* 0x000000110500720c */ /* 0x040fe40003f06270 */
[----:B------:R-:W-:Y:S02]  /*1f50*/  IADD3 R17, PT, PT, -R5, RZ, RZ ;  /* 0x000000ff05117210 */ /* 0x000fe40007ffe1ff */
[----:B------:R-:W-:Y:S01]  /*1f60*/  ISETP.GE.OR P0, PT, R7, R6, P0 ;  /* 0x000000060700720c */ /* 0x000fe20000706670 */
[----:B------:R-:W-:-:S04]  /*1f70*/  IMAD.HI.U32 R6, R5, R2, RZ ;  /* 0x0000000205067227 */ /* 0x000fc800078e00ff */
[----:B------:R-:W-:Y:S01]  /*1f80*/  IMAD R8, R4, R17, R8 ;  /* 0x0000001104087224 */ /* 0x000fe200078e0208 */
[----:B------:R-:W-:-:S04]  /*1f90*/  SHF.R.U32.HI R6, RZ, R3, R6 ;  /* 0x00000003ff067219 */ /* 0x000fc80000011606 */
[----:B------:R-:W-:-:S03]  /*1fa0*/  SEL R6, R5, R6, !P3 ;  /* 0x0000000605067207 */ /* 0x000fc60005800000 */
[----:B------:R-:W-:-:S04]  /*1fb0*/  @!P0 IMAD.HI.U32 R16, R7, R2, RZ ;  /* 0x0000000207108227 */ /* 0x000fc800078e00ff */
[----:B------:R-:W-:Y:S01]  /*1fc0*/  IMAD.MOV R2, RZ, RZ, -R6 ;  /* 0x000000ffff027224 */ /* 0x000fe200078e0a06 */
[----:B------:R-:W-:-:S03]  /*1fd0*/  @!P0 SHF.R.U32.HI R16, RZ, R3, R16 ;  /* 0x00000003ff108219 */ /* 0x000fc60000011610 */
[----:B------:R-:W-:Y:S01]  /*1fe0*/  IMAD R2, R72, R2, R5 ;  /* 0x0000000248027224 */ /* 0x000fe200078e0205 */
[----:B------:R-:W-:-:S05]  /*1ff0*/  @!P0 SEL R3, R7, R16, !P3 ;  /* 0x0000001007038207 */ /* 0x000fca0005800000 */
[--C-:B------:R-:W-:Y:S02]  /*2000*/  @!P0 IMAD.IADD R6, R6, 0x1, -R3.reuse ;  /* 0x0000000106068824 */ /* 0x100fe400078e0a03 */
[----:B------:R-:W-:Y:S01]  /*2010*/  @!P0 IMAD R3, R2, R19, R3 ;  /* 0x0000001302038224 */ /* 0x000fe200078e0203 */
[----:B------:R-:W-:Y:S01]  /*2020*/  IADD3 R2, PT, PT, -R7, RZ, RZ ;  /* 0x000000ff07027210 */ /* 0x000fe20007ffe1ff */
[----:B------:R-:W-:Y:S02]  /*2030*/  @!P0 IMAD R5, R72, R6, R7 ;  /* 0x0000000648058224 */ /* 0x000fe400078e0207 */
[----:B------:R-:W-:Y:S02]  /*2040*/  @!P0 IMAD.MOV.U32 R7, RZ, RZ, R3 ;  /* 0x000000ffff078224 */ /* 0x000fe400078e0003 */
[----:B------:R-:W-:Y:S02]  /*2050*/  IMAD R2, R18, R2, R11 ;  /* 0x0000000212027224 */ /* 0x000fe400078e020b */
[----:B------:R-:W-:-:S02]  /*2060*/  IMAD R8, R5, R4, R8 ;  /* 0x0000000405087224 */ /* 0x000fc400078e0208 */
[----:B------:R-:W-:Y:S02]  /*2070*/  IMAD R11, R7, R18, R2 ;  /* 0x00000012070b7224 */ /* 0x000fe400078e0202 */
.L_x_33:
[----:B------:R-:W1:Y:S02]  /*2080*/  LDCU UR8, c[0x0][0xb30] ;  /* 0x00016600ff0877ac */ /* 0x000e640008000800 */
[----:B-1----:R-:W-:-:S09]  /*2090*/  UISETP.NE.AND UP0, UPT, UR8, 0x1, UPT ;  /* 0x000000010800788c */ /* 0x002fd2000bf05270 */
[----:B------:R-:W-:Y:S05]  /*20a0*/  BRA.U UP0, `(.L_x_34) ;  /* 0x0000000100407547 */ /* 0x000fea000b800000 */
[----:B------:R-:W1:Y:S08]  /*20b0*/  LDC.64 R4, c[0x0][0xb10] ;  /* 0x0002c400ff047b82 */ /* 0x000e700000000a00 */
[----:B------:R-:W2:Y:S08]  /*20c0*/  LDC.64 R2, c[0x0][0xb18] ;  /* 0x0002c600ff027b82 */ /* 0x000eb00000000a00 */
[----:B------:R-:W3:Y:S08]  /*20d0*/  LDC R6, c[0x0][0xb20] ;  /* 0x0002c800ff067b82 */ /* 0x000ef00000000800 */
[----:B------:R-:W4:Y:S01]  /*20e0*/  LDC R16, c[0x0][0xb0c] ;  /* 0x0002c300ff107b82 */ /* 0x000f220000000800 */
[----:B-1----:R-:W-:-:S05]  /*20f0*/  IMAD.HI.U32 R4, R11, R4, RZ ;  /* 0x000000040b047227 */ /* 0x002fca00078e00ff */
[----:B------:R-:W-:Y:S01]  /*2100*/  SHF.R.U32.HI R4, RZ, R5, R4 ;  /* 0x00000005ff047219 */ /* 0x000fe20000011604 */
[----:B--2---:R-:W-:Y:S01]  /*2110*/  IMAD.HI.U32 R3, R8, R3, RZ ;  /* 0x0000000308037227 */ /* 0x004fe200078e00ff */
[----:B------:R-:W-:-:S04]  /*2120*/  ISETP.NE.AND P0, PT, R2, 0x1, PT ;  /* 0x000000010200780c */ /* 0x000fc80003f05270 */
[----:B---3--:R-:W-:-:S04]  /*2130*/  SHF.R.U32.HI R3, RZ, R6, R3 ;  /* 0x00000006ff037219 */ /* 0x008fc80000011603 */
[----:B------:R-:W-:Y:S02]  /*2140*/  SEL R3, R8, R3, !P0 ;  /* 0x0000000308037207 */ /* 0x000fe40004000000 */
[----:B----4-:R-:W-:-:S04]  /*2150*/  ISETP.NE.AND P1, PT, R16, 0x1, PT ;  /* 0x000000011000780c */ /* 0x010fc80003f25270 */
[----:B------:R-:W-:-:S05]  /*2160*/  SEL R4, R11, R4, !P1 ;  /* 0x000000040b047207 */ /* 0x000fca0004800000 */
[----:B------:R-:W-:Y:S02]  /*2170*/  IMAD.IADD R5, R3, 0x1, -R4 ;  /* 0x0000000103057824 */ /* 0x000fe400078e0a04 */
[----:B------:R-:W-:Y:S02]  /*2180*/  IMAD.IADD R3, R4, 0x1, -R3 ;  /* 0x0000000104037824 */ /* 0x000fe400078e0a03 */
[----:B------:R-:W-:Y:S02]  /*2190*/  IMAD R11, R5, R16, R11 ;  /* 0x00000010050b7224 */ /* 0x000fe400078e020b */
[----:B------:R-:W-:-:S07]  /*21a0*/  IMAD R8, R3, R2, R8 ;  /* 0x0000000203087224 */ /* 0x000fce00078e0208 */
.L_x_34:
[----:B------:R-:W-:Y:S01]  /*21b0*/  VIADD R14, R14, 0x1 ;  /* 0x000000010e0e7836 */ /* 0x000fe20000000000 */
[----:B------:R-:W-:Y:S01]  /*21c0*/  PLOP3.LUT P1, PT, PT, PT, PT, 0x80, 0x8 ;  /* 0x000000000008781c */ /* 0x000fe20003f2f070 */
[----:B------:R-:W-:Y:S02]  /*21d0*/  IMAD.IADD R165, R11, 0x1, R154 ;  /* 0x000000010ba57824 */ /* 0x000fe400078e029a */
[----:B------:R-:W-:Y:S01]  /*21e0*/  IMAD.IADD R155, R8, 0x1, R143 ;  /* 0x00000001089b7824 */ /* 0x000fe200078e028f */
[----:B------:R-:W-:-:S04]  /*21f0*/  ISETP.NE.AND P0, PT, R14, 0x2, PT ;  /* 0x000000020e00780c */ /* 0x000fc80003f05270 */
[----:B------:R-:W-:Y:S02]  /*2200*/  SEL R2, RZ, 0x1, P0 ;  /* 0x00000001ff027807 */ /* 0x000fe40000000000 */
[----:B------:R-:W-:Y:S02]  /*2210*/  SEL R14, R14, RZ, P0 ;  /* 0x000000ff0e0e7207 */ /* 0x000fe40000000000 */
[----:B------:R-:W-:Y:S01]  /*2220*/  LOP3.LUT R13, R13, R2, RZ, 0x3c, !PT ;  /* 0x000000020d0d7212 */ /* 0x000fe200078e3cff */
[----:B------:R-:W-:Y:S06]  /*2230*/  @P2 BRA `(.L_x_35) ;  /* 0xfffffff000982947 */ /* 0x000fec000383ffff */
[----:B------:R-:W-:Y:S01]  /*2240*/  UIADD3 UR5, UPT, UPT, UR4, 0x10, URZ ;  /* 0x0000001004057890 */ /* 0x000fe2000fffe0ff */
[----:B------:R-:W-:-:S03]  /*2250*/  SHF.L.U32 R3, R15, 0x1f, RZ ;  /* 0x0000001f0f037819 */ /* 0x000fc600000006ff */
[----:B------:R-:W-:-:S09]  /*2260*/  ULEA UR4, UR6, UR5, 0x3 ;  /* 0x0000000506047291 */ /* 0x000fd2000f8e18ff */
[----:B------:R-:W1:Y:S02]  /*2270*/  SYNCS.PHASECHK.TRANS64.TRYWAIT P0, [UR4], R3 ;  /* 0x00000003ff0075a7 */ /* 0x000e640008001104 */
[----:B-1----:R-:W-:Y:S05]  /*2280*/  @!P0 BRA `(.L_x_36) ;  /* 0x0000004400588947 */ /* 0x002fea0003800000 */
.L_x_98:
[----:B------:R-:W-:-:S04]  /*2290*/  UIADD3 UR6, UPT, UPT, UR6, 0x1, URZ ;  /* 0x0000000106067890 */ /* 0x000fc8000fffe0ff */
[----:B------:R-:W-:-:S04]  /*22a0*/  UISETP.NE.AND UP0, UPT, UR6, 0x2, UPT ;  /* 0x000000020600788c */ /* 0x000fc8000bf05270 */
[----:B------:R-:W-:Y:S02]  /*22b0*/  USEL UR4, URZ, 0x1, UP0 ;  /* 0x00000001ff047887 */ /* 0x000fe40008000000 */
[----:B------:R-:W-:-:S04]  /*22c0*/  USEL UR6, UR6, URZ, UP0 ;  /* 0x000000ff06067287 */ /* 0x000fc80008000000 */
[----:B------:R-:W-:Y:S01]  /*22d0*/  ULEA UR6, UR6, UR5, 0x3 ;  /* 0x0000000506067291 */ /* 0x000fe2000f8e18ff */
[----:B-1----:R-:W-:-:S04]  /*22e0*/  LOP3.LUT R3, R15, UR4, RZ, 0x3c, !PT ;  /* 0x000000040f037c12 */ /* 0x002fc8000f8e3cff */
[----:B------:R-:W-:Y:S01]  /*22f0*/  SHF.L.U32 R3, R3, 0x1f, RZ ;  /* 0x0000001f03037819 */ /* 0x000fe200000006ff */
[----:B----4-:R-:W-:-:S07]  /*2300*/  IMAD.U32 R0, RZ, RZ, UR6 ;  /* 0x00000006ff007e24 */ /* 0x010fce000f8e00ff */
.L_x_37:
[----:B-1----:R1:W2:Y:S02]  /*2310*/  SYNCS.PHASECHK.TRANS64.TRYWAIT P0, [R0+URZ], R3 ;  /* 0x00000003000075a7 */ /* 0x0022a400080011ff */
[----:B--2---:R-:W-:Y:S05]  /*2320*/  @!P0 NANOSLEEP.SYNCS 0x989680 ;  /* 0x009896800000895d */ /* 0x004fea0003900000 */
[----:B------:R-:W2:Y:S02]  /*2330*/  @!P0 SYNCS.PHASECHK.TRANS64 P0, [R0+URZ], R3 ;  /* 0x00000003000085a7 */ /* 0x000ea400080010ff */
[----:B--2---:R-:W-:Y:S05]  /*2340*/  @P0 EXIT ;  /* 0x000000000000094d */ /* 0x004fea0003800000 */
[----:B------:R-:W-:Y:S05]  /*2350*/  BRA `(.L_x_37) ;  /* 0xfffffffc00ec7947 */ /* 0x000fea000383ffff */
.L_x_17:
[----:B------:R-:W-:-:S04]  /*2360*/  UISETP.NE.AND UP1, UPT, UR37, URZ, UPT ;  /* 0x000000ff2500728c */ /* 0x000fc8000bf25270 */
[----:B------:R-:W-:-:S09]  /*2370*/  UISETP.NE.OR UP1, UPT, UR8, 0x1, UP1 ;  /* 0x000000010800788c */ /* 0x000fd20008f25670 */
[----:B------:R-:W-:Y:S05]  /*2380*/  BRA.U UP1, `(.L_x_38) ;  /* 0x0000000501487547 */ /* 0x000fea000b800000 */
[----:B------:R-:W-:Y:S01]  /*2390*/  ISETP.NE.AND P2, PT, R2, RZ, PT ;  /* 0x000000ff0200720c */ /* 0x000fe20003f45270 */
[----:B------:R-:W-:Y:S01]  /*23a0*/  IMAD.MOV.U32 R12, RZ, RZ, 0x1 ;  /* 0x00000001ff0c7424 */ /* 0x000fe200078e00ff */
[----:B------:R-:W-:Y:S02]  /*23b0*/  CS2R R10, SRZ ;  /* 0x00000000000a7805 */ /* 0x000fe4000001ff00 */
[----:B------:R-:W-:Y:S01]  /*23c0*/  CS2R R8, SRZ ;  /* 0x0000000000087805 */ /* 0x000fe2000001ff00 */
[----:B------:R-:W-:Y:S01]  /*23d0*/  UMOV UR4, 0x400 ;  /* 0x0000040000047882 */ /* 0x000fe20000000000 */
[----:B------:R-:W-:Y:S01]  /*23e0*/  UMOV UR6, URZ ;  /* 0x000000ff00067c82 */ /* 0x000fe20008000000 */
[----:B------:R-:W-:-:S12]  /*23f0*/  ULEA UR37, UR37, UR4, 0x18 ;  /* 0x0000000425257291 */ /* 0x000fd8000f8ec0ff */
.L_x_42:
[----:B------:R-:W-:Y:S02]  /*2400*/  LEA R0, R8, UR37, 0x3 ;  /* 0x0000002508007c11 */ /* 0x000fe4000f8e18ff */
[----:B------:R-:W-:-:S03]  /*2410*/  SHF.L.U32 R5, R9, 0x1f, RZ ;  /* 0x0000001f09057819 */ /* 0x000fc600000006ff */
[----:B------:R-:W-:Y:S01]  /*2420*/  VIADD R4, R0, 0xb0 ;  /* 0x000000b000047836 */ /* 0x000fe20000000000 */
[----:B------:R-:W1:Y:S02]  /*2430*/  SYNCS.PHASECHK.TRANS64.TRYWAIT P0, [R0+URZ+0xa0], R5 ;  /* 0x0000a005000075a7 */ /* 0x000e6400080011ff */
[----:B-1----:R-:W-:Y:S05]  /*2440*/  @!P0 BRA `(.L_x_39) ;  /* 0x0000004400008947 */ /* 0x002fea0003800000 */
.L_x_99:
[----:B------:R-:W-:Y:S01]  /*2450*/  ULEA UR5, UR6, UR37, 0x3 ;  /* 0x0000002506057291 */ /* 0x000fe2000f8e18ff */
[----:B------:R-:W-:Y:S02]  /*2460*/  PRMT R4, RZ, 0x654, R4 ;  /* 0x00000654ff047816 */ /* 0x000fe40000000004 */
[----:B-1----:R-:W-:Y:S01]  /*2470*/  SHF.L.U32 R5, R12, 0x1f, RZ ;  /* 0x0000001f0c057819 */ /* 0x002fe200000006ff */
[----:B------:R-:W-:Y:S01]  /*2480*/  UIADD3 UR4, UPT, UPT, UR5, 0x40, URZ ;  /* 0x0000004005047890 */ /* 0x000fe2000fffe0ff */
[----:B------:R1:W-:Y:S05]  /*2490*/  SYNCS.ARRIVE.TRANS64.RED.A1T0 RZ, [R4+URZ], RZ ;  /* 0x000000ff04ff79a7 */ /* 0x0003ea00081004ff */
[----:B------:R-:W-:Y:S01]  /*24a0*/  IMAD.U32 R7, RZ, RZ, UR4 ;  /* 0x00000004ff077e24 */ /* 0x000fe2000f8e00ff */
[----:B------:R-:W2:Y:S04]  /*24b0*/  SYNCS.PHASECHK.TRANS64.TRYWAIT P0, [UR5+0x50], R5 ;  /* 0x00005005ff0075a7 */ /* 0x000ea80008001105 */
[----:B------:R-:W-:Y:S01]  /*24c0*/  PRMT R6, R2, 0x654, R7 ;  /* 0x0000065402067816 */ /* 0x000fe20000000007 */
[----:B-1----:R-:W-:Y:S01]  /*24d0*/  @!P2 IMAD.MOV.U32 R4, RZ, RZ, 0x10 ;  /* 0x00000010ff04a424 */ /* 0x002fe200078e00ff */
[----:B--2---:R-:W-:Y:S06]  /*24e0*/  @!P0 BRA `(.L_x_40) ;  /* 0x0000004000ec8947 */ /* 0x004fec0003800000 */
.L_x_101:
[----:B------:R-:W-:Y:S01]  /*24f0*/  ULEA UR4, UR6, UR37, 0x4 ;  /* 0x0000002506047291 */ /* 0x000fe2000f8e20ff */
[----:B------:R-:W-:Y:S01]  /*2500*/  SEL R3, R6, R3, !P2 ;  /* 0x0000000306037207 */ /* 0x000fe20005000000 */
[----:B------:R-:W-:Y:S01]  /*2510*/  UIADD3 UR5, UPT, UPT, UR5, 0x40, URZ ;  /* 0x0000004005057890 */ /* 0x000fe2000fffe0ff */
[----:B-1----:R-:W-:Y:S01]  /*2520*/  LEA R0, R11, UR37, 0x3 ;  /* 0x000000250b007c11 */ /* 0x002fe2000f8e18ff */
[----:B------:R-:W-:Y:S01]  /*2530*/  UIADD3 UR4, UPT, UPT, UR4, 0xd0, URZ ;  /* 0x000000d004047890 */ /* 0x000fe2000fffe0ff */
[----:B------:R-:W-:Y:S01]  /*2540*/  SHF.L.U32 R5, R10, 0x1f, RZ ;  /* 0x0000001f0a057819 */ /* 0x000fe200000006ff */
[----:B------:R1:W-:Y:S01]  /*2550*/  @!P2 SYNCS.ARRIVE.TRANS64.RED RZ, [R3+URZ], R4 ;  /* 0x0000000403ffa9a7 */ /* 0x0003e200080004ff */
[----:B------:R-:W-:Y:S01]  /*2560*/  UIADD3 UR6, UPT, UPT, UR6, 0x1, URZ ;  /* 0x0000000106067890 */ /* 0x000fe2000fffe0ff */
[----:B------:R-:W-:-:S03]  /*2570*/  VIADD R8, R8, 0x1 ;  /* 0x0000000108087836 */ /* 0x000fc60000000000 */
[----:B------:R-:W-:Y:S02]  /*2580*/  UISETP.NE.AND UP0, UPT, UR6, 0x2, UPT ;  /* 0x000000020600788c */ /* 0x000fe4000bf05270 */
[----:B------:R-:W-:Y:S06]  /*2590*/  UGETNEXTWORKID.BROADCAST [UR4], [UR5] ;  /* 0x00000000040073ca */ /* 0x000fec0008000100 */
[----:B------:R-:W-:Y:S01]  /*25a0*/  USEL UR4, URZ, 0x1, UP0 ;  /* 0x00000001ff047887 */ /* 0x000fe20008000000 */
[----:B------:R-:W-:Y:S01]  /*25b0*/  ISETP.NE.AND P0, PT, R8, 0x2, PT ;  /* 0x000000020800780c */ /* 0x000fe20003f05270 */
[----:B------:R-:W-:Y:S01]  /*25c0*/  USEL UR6, UR6, URZ, UP0 ;  /* 0x000000ff06067287 */ /* 0x000fe20008000000 */
[----:B------:R-:W2:Y:S03]  /*25d0*/  SYNCS.PHASECHK.TRANS64.TRYWAIT P1, [R0+URZ+0x40], R5 ;  /* 0x00004005000075a7 */ /* 0x000ea600080211ff */
[----:B------:R-:W-:Y:S01]  /*25e0*/  LOP3.LUT R12, R12, UR4, RZ, 0x3c, !PT ;  /* 0x000000040c0c7c12 */ /* 0x000fe2000f8e3cff */
[----:B-12---:R-:W-:Y:S07]  /*25f0*/  @!P1 BRA `(.L_x_41) ;  /* 0x0000004000c09947 */ /* 0x006fee0003800000 */
.L_x_102:
[C---:B------:R-:W-:Y:S01]  /*2600*/  LEA R4, R11.reuse, UR37, 0x4 ;  /* 0x000000250b047c11 */ /* 0x040fe2000f8e20ff */
[----:B-1----:R-:W-:Y:S01]  /*2610*/  VIADD R0, R0, 0x50 ;  /* 0x0000005000007836 */ /* 0x002fe20000000000 */
[----:B------:R-:W-:Y:S01]  /*2620*/  SEL R8, R8, RZ, P0 ;  /* 0x000000ff08087207 */ /* 0x000fe20000000000 */
[----:B------:R-:W-:-:S03]  /*2630*/  VIADD R11, R11, 0x1 ;  /* 0x000000010b0b7836 */ /* 0x000fc60000000000 */
[----:B------:R-:W1:Y:S01]  /*2640*/  LDS.128 R4, [R4+0xd0] ;  /* 0x0000d00004047984 */ /* 0x000e620000000c00 */
[----:B------:R-:W-:Y:S02]  /*2650*/  PRMT R0, RZ, 0x654, R0 ;  /* 0x00000654ff007816 */ /* 0x000fe40000000000 */
[C---:B------:R-:W-:Y:S01]  /*2660*/  ISETP.NE.AND P1, PT, R11.reuse, 0x2, PT ;  /* 0x000000020b00780c */ /* 0x040fe20003f25270 */
[----:B------:R-:W-:Y:S01]  /*2670*/  @!PT LDS RZ, [RZ] ;  /* 0x00000000fffff984 */ /* 0x000fe20000000800 */
[----:B------:R-:W-:Y:S01]  /*2680*/  @!PT LDS RZ, [RZ] ;  /* 0x00000000fffff984 */ /* 0x000fe20000000800 */
[----:B------:R-:W-:Y:S01]  /*2690*/  @!PT LDS RZ, [RZ] ;  /* 0x00000000fffff984 */ /* 0x000fe20000000800 */
[----:B------:R-:W-:Y:S01]  /*26a0*/  @!PT LDS RZ, [RZ] ;  /* 0x00000000fffff984 */ /* 0x000fe20000000800 */
[----:B------:R2:W-:Y:S06]  /*26b0*/  MEMBAR.ALL.CTA ;  /* 0x0000000000007992 */ /* 0x0005ec0000008000 */
[----:B--2---:R-:W2:Y:S01]  /*26c0*/  FENCE.VIEW.ASYNC.S ;  /* 0x00000000000073c6 */ /* 0x004ea20000000000 */
[----:B------:R-:W-:Y:S01]  /*26d0*/  SEL R11, R11, RZ, P1 ;  /* 0x000000ff0b0b7207 */ /* 0x000fe20000800000 */
[----:B--2---:R2:W-:Y:S01]  /*26e0*/  SYNCS.ARRIVE.TRANS64.RED.A1T0 RZ, [R0+URZ], RZ ;  /* 0x000000ff00ff79a7 */ /* 0x0045e200081004ff */
[----:B-1----:R-:W-:-:S02]  /*26f0*/  LOP3.LUT P3, RZ, R6, 0x1, RZ, 0xc0, !PT ;  /* 0x0000000106ff7812 */ /* 0x002fc4000786c0ff */
[----:B------:R-:W-:-:S04]  /*2700*/  SEL R5, RZ, 0x1, P1 ;  /* 0x00000001ff057807 */ /* 0x000fc80000800000 */
[----:B------:R-:W-:Y:S02]  /*2710*/  LOP3.LUT R10, R10, R5, RZ, 0x3c, !PT ;  /* 0x000000050a0a7212 */ /* 0x000fe400078e3cff */
[----:B--2---:R-:W-:-:S04]  /*2720*/  SEL R0, RZ, 0x1, P0 ;  /* 0x00000001ff007807 */ /* 0x004fc80000000000 */
[----:B------:R-:W-:Y:S01]  /*2730*/  LOP3.LUT R9, R9, R0, RZ, 0x3c, !PT ;  /* 0x0000000009097212 */ /* 0x000fe200078e3cff */
[----:B------:R-:W-:Y:S06]  /*2740*/  @P3 BRA `(.L_x_42) ;  /* 0xfffffffc002c3947 */ /* 0x000fec000383ffff */
[----:B------:R-:W-:Y:S01]  /*2750*/  ULEA UR5, UR6, UR37, 0x3 ;  /* 0x0000002506057291 */ /* 0x000fe2000f8e18ff */
[----:B------:R-:W-:-:S08]  /*2760*/  SHF.L.U32 R3, R12, 0x1f, RZ ;  /* 0x0000001f0c037819 */ /* 0x000fd000000006ff */
[----:B------:R-:W1:Y:S02]  /*2770*/  SYNCS.PHASECHK.TRANS64 P0, [UR5+0x50], R3 ;  /* 0x00005003ff0075a7 */ /* 0x000e640008001005 */
[----:B-1----:R-:W-:Y:S05]  /*2780*/  @P0 BRA `(.L_x_43) ;  /* 0x0000000000080947 */ /* 0x002fea0003800000 */
[----:B------:R-:W1:Y:S02]  /*2790*/  SYNCS.PHASECHK.TRANS64.TRYWAIT P0, [UR5+0x50], R3 ;  /* 0x00005003ff0075a7 */ /* 0x000e640008001105 */
[----:B-1----:R-:W-:Y:S05]  /*27a0*/  @!P0 BRA `(.L_x_44) ;  /* 0x0000004000688947 */ /* 0x002fea0003800000 */
.L_x_43:
[----:B------:R-:W-:-:S04]  /*27b0*/  UIADD3 UR4, UPT, UPT, UR6, 0x1, URZ ;  /* 0x0000000106047890 */ /* 0x000fc8000fffe0ff */
[----:B------:R-:W-:-:S04]  /*27c0*/  UISETP.NE.AND UP0, UPT, UR4, 0x2, UPT ;  /* 0x000000020400788c */ /* 0x000fc8000bf05270 */
[----:B------:R-:W-:Y:S02]  /*27d0*/  USEL UR7, URZ, 0x1, UP0 ;  /* 0x00000001ff077887 */ /* 0x000fe40008000000 */
[----:B------:R-:W-:-:S04]  /*27e0*/  USEL UR4, UR4, URZ, UP0 ;  /* 0x000000ff04047287 */ /* 0x000fc80008000000 */
[----:B------:R-:W-:Y:S01]  /*27f0*/  ULEA UR4, UR4, UR37, 0x3 ;  /* 0x0000002504047291 */ /* 0x000fe2000f8e18ff */
[----:B-1----:R-:W-:-:S04]  /*2800*/  LOP3.LUT R3, R12, UR7, RZ, 0x3c, !PT ;  /* 0x000000070c037c12 */ /* 0x002fc8000f8e3cff */
[----:B------:R-:W-:-:S04]  /*2810*/  SHF.L.U32 R0, R3, 0x1f, RZ ;  /* 0x0000001f03007819 */ /* 0x000fc800000006ff */
[----:B------:R-:W1:Y:S02]  /*2820*/  SYNCS.PHASECHK.TRANS64 P0, [UR4+0x50], R0 ;  /* 0x00005000ff0075a7 */ /* 0x000e640008001004 */
[----:B-1----:R-:W-:Y:S05]  /*2830*/  @P0 EXIT ;  /* 0x000000000000094d */ /* 0x002fea0003800000 */
[----:B------:R-:W-:Y:S02]  /*2840*/  SHF.L.U32 R3, R3, 0x1f, RZ ;  /* 0x0000001f03037819 */ /* 0x000fe400000006ff */
[----:B------:R-:W-:-:S07]  /*2850*/  MOV R0, UR4 ;  /* 0x0000000400007c02 */ /* 0x000fce0008000f00 */
.L_x_45:
[----:B-1----:R1:W2:Y:S02]  /*2860*/  SYNCS.PHASECHK.TRANS64.TRYWAIT P0, [R0+URZ+0x50], R3 ;  /* 0x00005003000075a7 */ /* 0x0022a400080011ff */
[----:B--2---:R-:W-:Y:S05]  /*2870*/  @!P0 NANOSLEEP.SYNCS 0x989680 ;  /* 0x009896800000895d */ /* 0x004fea0003900000 */
[----:B------:R-:W2:Y:S02]  /*2880*/  @!P0 SYNCS.PHASECHK.TRANS64 P0, [R0+URZ+0x50], R3 ;  /* 0x00005003000085a7 */ /* 0x000ea400080010ff */
[----:B--2---:R-:W-:Y:S05]  /*2890*/  @P0 EXIT ;  /* 0x000000000000094d */ /* 0x004fea0003800000 */
[----:B------:R-:W-:Y:S05]  /*28a0*/  BRA `(.L_x_45) ;  /* 0xfffffffc00ec7947 */ /* 0x000fea000383ffff */
.L_x_38:
[----:B------:R-:W-:-:S09]  /*28b0*/  UISETP.NE.AND UP1, UPT, UR8, URZ, UPT ;  /* 0x000000ff0800728c */ /* 0x000fd2000bf25270 */
[----:B------:R-:W-:Y:S05]  /*28c0*/  BRA.U UP1, `(.L_x_46) ;  /* 0x0000000d01607547 */ /* 0x000fea000b800000 */
[----:B------:R-:W-:Y:S01]  /*28d0*/  UMOV UR4, 0x40 ;  /* 0x0000004000047882 */ /* 0x000fe20000000000 */
[----:B------:R-:W-:Y:S01]  /*28e0*/  NOP ;  /* 0x0000000000007918 */ /* 0x000fe20000000000 */
[----:B------:R-:W-:Y:S01]  /*28f0*/  ULEA UR4, UR37, UR4, 0x18 ;  /* 0x0000000425047291 */ /* 0x000fe2000f8ec0ff */
[----:B------:R-:W-:Y:S02]  /*2900*/  UMOV UR5, 0x400 ;  /* 0x0000040000057882 */ /* 0x000fe40000000000 */
[----:B------:R-:W-:-:S06]  /*2910*/  ULEA UR37, UR37, UR5, 0x18 ;  /* 0x0000000525257291 */ /* 0x000fcc000f8ec0ff */
[----:B------:R-:W1:Y:S02]  /*2920*/  LDS.U8 R0, [UR4+0x1c] ;  /* 0x00001c04ff007984 */ /* 0x000e640008000000 */
[----:B-1----:R-:W-:-:S13]  /*2930*/  ISETP.NE.AND P0, PT, R0, RZ, PT ;  /* 0x000000ff0000720c */ /* 0x002fda0003f05270 */
[----:B------:R-:W-:Y:S05]  /*2940*/  @P0 BRA `(.L_x_47) ;  /* 0x0000000000580947 */ /* 0x000fea0003800000 */
[----:B------:R-:W-:-:S13]  /*2950*/  ELECT P0, URZ, PT ;  /* 0x0000000000ff782f */ /* 0x000fda0003800000 */
[----:B------:R-:W-:Y:S05]  /*2960*/  @!P0 BRA `(.L_x_48) ;  /* 0x0000000000608947 */ /* 0x000fea0003800000 */
[----:B------:R-:W-:Y:S01]  /*2970*/  UMOV UR5, 0x10 ;  /* 0x0000001000057882 */ /* 0x000fe20000000000 */
[----:B------:R-:W-:Y:S01]  /*2980*/  HFMA2 R0, -RZ, RZ, 0, 5.9604644775390625e-08 ;  /* 0x00000001ff007431 */ /* 0x000fe200000001ff */
[----:B------:R-:W-:-:S03]  /*2990*/  MOV R2, 0xffff ;  /* 0x0000ffff00027802 */ /* 0x000fc60000000f00 */
[----:B------:R-:W-:Y:S04]  /*29a0*/  DEPBAR.LE SB1, 0x36 ;  /* 0x00009d800000791a */ /* 0x000fe80000000000 */
[----:B------:R-:W1:Y:S02]  /*29b0*/  UTCATOMSWS.FIND_AND_SET.ALIGN UP0, UR5, UR5 ;  /* 0x00000005000575e3 */ /* 0x000e640008000800 */
[----:B-1----:R-:W-:Y:S01]  /*29c0*/  MOV R3, UR5 ;  /* 0x0000000500037c02 */ /* 0x002fe20008000f00 */
[----:B------:R-:W-:Y:S06]  /*29d0*/  BRA.U UP0, `(.L_x_49) ;  /* 0x0000000100187547 */ /* 0x000fec000b800000 */
.L_x_50:
[----:B------:R-:W-:Y:S05]  /*29e0*/  NANOSLEEP 0x64 ;  /* 0x000000640000795d */ /* 0x000fea0003800000 */
[----:B------:R-:W-:-:S05]  /*29f0*/  UMOV UR5, 0x10 ;  /* 0x0000001000057882 */ /* 0x000fca0000000000 */
[----:B------:R-:W-:Y:S04]  /*2a00*/  DEPBAR.LE SB1, 0x36 ;  /* 0x00009d800000791a */ /* 0x000fe80000000000 */
[----:B------:R-:W1:Y:S02]  /*2a10*/  UTCATOMSWS.FIND_AND_SET.ALIGN UP0, UR5, UR5 ;  /* 0x00000005000575e3 */ /* 0x000e640008000800 */
[----:B-1----:R-:W-:Y:S01]  /*2a20*/  MOV R3, UR5 ;  /* 0x0000000500037c02 */ /* 0x002fe20008000f00 */
[----:B------:R-:W-:Y:S05]  /*2a30*/  BRA.U !UP0, `(.L_x_50) ;  /* 0xfffffffd08e87547 */ /* 0x000fea000b83ffff */
.L_x_49:
[-C--:B------:R-:W-:Y:S02]  /*2a40*/  SHF.L.U32 R2, R2, R3.reuse, RZ ;  /* 0x0000000302027219 */ /* 0x080fe400000006ff */
[----:B------:R-:W-:Y:S01]  /*2a50*/  SHF.L.U32 R0, R0, R3, RZ ;  /* 0x0000000300007219 */ /* 0x000fe200000006ff */
[----:B------:R-:W-:Y:S02]  /*2a60*/  IMAD.SHL.U32 R3, R3, 0x20, RZ ;  /* 0x0000002003037824 */ /* 0x000fe400078e00ff */
[----:B------:R1:W-:Y:S04]  /*2a70*/  ATOMS.OR RZ, [UR4+0x14], R2 ;  /* 0x00001402ffff798c */ /* 0x0003e8000b000004 */
[----:B------:R1:W-:Y:S04]  /*2a80*/  ATOMS.OR RZ, [UR4+0x18], R0 ;  /* 0x00001800ffff798c */ /* 0x0003e8000b000004 */
[----:B------:R1:W-:Y:S01]  /*2a90*/  STS [UR37+0xf0], R3 ;  /* 0x0000f003ff007988 */ /* 0x0003e20008000825 */
[----:B------:R-:W-:Y:S05]  /*2aa0*/  BRA `(.L_x_48) ;  /* 0x0000000000107947 */ /* 0x000fea0003800000 */
.L_x_47:
[----:B------:R-:W-:Y:S02]  /*2ab0*/  MOV R0, 0xffffffff ;  /* 0xffffffff00007802 */ /* 0x000fe40000000f00 */
[----:B------:R-:W-:-:S03]  /*2ac0*/  MOV R2, 0x2af0 ;  /* 0x00002af000027802 */ /* 0x000fc60000000f00 */
[----:B------:R1:W-:Y:S04]  /*2ad0*/  STS [UR37+0xf0], R0 ;  /* 0x0000f000ff007988 */ /* 0x0003e80008000825 */
[----:B-1-3-5:R-:W-:Y:S05]  /*2ae0*/  CALL.REL.NOINC `($__internal_1_$__cuda_sm10x_tcgen05_guardrail_trap_phase_invalid_during_alloc) ;  /* 0x0000004000e47944 */ /* 0x02afea0003c00000 */
.L_x_48:
[----:B------:R-:W-:Y:S05]  /*2af0*/  WARPSYNC.ALL ;  /* 0x0000000000007948 */ /* 0x000fea0003800000 */
[----:B------:R-:W2:Y:S01]  /*2b00*/  S2UR UR6, SR_CgaCtaId ;  /* 0x00000000000679c3 */ /* 0x000ea20000008800 */
[----:B------:R-:W-:Y:S01]  /*2b10*/  UMOV UR4, 0x400 ;  /* 0x0000040000047882 */ /* 0x000fe20000000000 */
[----:B------:R-:W-:-:S06]  /*2b20*/  NOP ;  /* 0x0000000000007918 */ /* 0x000fcc0000000000 */
[----:B------:R-:W-:Y:S06]  /*2b30*/  BAR.ARV 0x6, 0xa0 ;  /* 0x0182800000007b1d */ /* 0x000fec0000002000 */
[----:B------:R-:W4:Y:S01]  /*2b40*/  LDCU UR7, c[0x0][0x38c] ;  /* 0x00007180ff0777ac */ /* 0x000f220008000800 */
[----:B------:R-:W-:Y:S01]  /*2b50*/  IMAD.MOV.U32 R11, RZ, RZ, 0x1 ;  /* 0x00000001ff0b7424 */ /* 0x000fe200078e00ff */
[----:B------:R-:W-:Y:S01]  /*2b60*/  CS2R R8, SRZ ;  /* 0x0000000000087805 */ /* 0x000fe2000001ff00 */
[----:B------:R-:W-:Y:S01]  /*2b70*/  IMAD.MOV.U32 R10, RZ, RZ, RZ ;  /* 0x000000ffff0a7224 */ /* 0x000fe200078e00ff */
[----:B------:R-:W-:Y:S01]  /*2b80*/  UMOV UR18, URZ ;  /* 0x000000ff00127c82 */ /* 0x000fe20008000000 */
[----:B------:R-:W-:Y:S01]  /*2b90*/  UMOV UR17, URZ ;  /* 0x000000ff00117c82 */ /* 0x000fe20008000000 */
[----:B------:R-:W-:Y:S01]  /*2ba0*/  UMOV UR20, 0x0 ;  /* 0x0000000000147882 */ /* 0x000fe20000000000 */
[----:B------:R-:W-:Y:S01]  /*2bb0*/  UMOV UR21, 0x8100010 ;  /* 0x0810001000157882 */ /* 0x000fe20000000000 */
[----:B--2---:R-:W-:Y:S01]  /*2bc0*/  ULEA UR6, UR6, UR4, 0x18 ;  /* 0x0000000406067291 */ /* 0x004fe2000f8ec0ff */
[----:B------:R-:W2:Y:S03]  /*2bd0*/  LDCU UR4, c[0x0][0x38c] ;  /* 0x00007180ff0477ac */ /* 0x000ea60008000800 */
[----:B------:R-:W-:-:S02]  /*2be0*/  UIADD3 UR11, UPT, UPT, UR6, 0x4400, URZ ;  /* 0x00004400060b7890 */ /* 0x000fc4000fffe0ff */
[----:B----4-:R-:W-:-:S03]  /*2bf0*/  UIADD3 UR7, UPT, UPT, UR7, 0x1f, URZ ;  /* 0x0000001f07077890 */ /* 0x010fc6000fffe0ff */
[----:B-1----:R-:W1:Y:S01]  /*2c00*/  LDS R0, [UR6+0xf0] ;  /* 0x0000f006ff007984 */ /* 0x002e620008000800 */
[----:B------:R-:W-:Y:S02]  /*2c10*/  UIADD3 UR12, UPT, UPT, UR6, 0x6400, URZ ;  /* 0x00006400060c7890 */ /* 0x000fe4000fffe0ff */
[----:B------:R-:W-:Y:S02]  /*2c20*/  USHF.R.S32.HI UR5, URZ, 0x1f, UR7 ;  /* 0x0000001fff057899 */ /* 0x000fe40008011407 */
[----:B------:R-:W-:Y:S02]  /*2c30*/  USHF.R.U32.HI UR11, URZ, 0x4, UR11 ;  /* 0x00000004ff0b7899 */ /* 0x000fe4000801160b */
[----:B------:R-:W-:Y:S02]  /*2c40*/  ULEA.HI UR5, UR5, UR7, URZ, 0x5 ;  /* 0x0000000705057291 */ /* 0x000fe4000f8f28ff */
[----:B------:R-:W-:Y:S02]  /*2c50*/  USHF.R.U32.HI UR12, URZ, 0x4, UR12 ;  /* 0x00000004ff0c7899 */ /* 0x000fe4000801160c */
[----:B------:R-:W-:-:S02]  /*2c60*/  USHF.R.S32.HI UR5, URZ, 0x5, UR5 ;  /* 0x00000005ff057899 */ /* 0x000fc40008011405 */
[----:B------:R-:W-:Y:S02]  /*2c70*/  ULOP3.LUT UR11, UR11, 0x3fff, URZ, 0xc0, !UPT ;  /* 0x00003fff0b0b7892 */ /* 0x000fe4000f8ec0ff */
[----:B------:R-:W-:Y:S02]  /*2c80*/  UISETP.LT.AND UP0, UPT, UR5, 0x1, UPT ;  /* 0x000000010500788c */ /* 0x000fe4000bf01270 */
[----:B------:R-:W-:Y:S02]  /*2c90*/  ULOP3.LUT UR12, UR12, 0x3fff, URZ, 0xc0, !UPT ;  /* 0x00003fff0c0c7892 */ /* 0x000fe4000f8ec0ff */
[----:B------:R-:W-:Y:S02]  /*2ca0*/  USEL UR10, UR5, 0x1, !UP0 ;  /* 0x00000001050a7887 */ /* 0x000fe4000c000000 */
[----:B------:R-:W-:Y:S02]  /*2cb0*/  ULOP3.LUT UR11, UR11, 0x10000, URZ, 0xfc, !UPT ;  /* 0x000100000b0b7892 */ /* 0x000fe4000f8efcff */
[----:B------:R-:W-:-:S02]  /*2cc0*/  ULOP3.LUT UR12, UR12, 0x10000, URZ, 0xfc, !UPT ;  /* 0x000100000c0c7892 */ /* 0x000fc4000f8efcff */
[----:B------:R-:W-:Y:S02]  /*2cd0*/  UIADD3 UR10, UPT, UPT, -UR10, URZ, URZ ;  /* 0x000000ff0a0a7290 */ /* 0x000fe4000fffe1ff */
[----:B--2---:R-:W-:Y:S01]  /*2ce0*/  UISETP.GE.AND UP3, UPT, UR4, 0x1, UPT ;  /* 0x000000010400788c */ /* 0x004fe2000bf66270 */
[----:B-1----:R-:W-:-:S15]  /*2cf0*/  R2UR UR19, R0 ;  /* 0x00000000001372ca */ /* 0x002fde00000e0000 */
.L_x_57:
[----:B------:R-:W-:Y:S02]  /*2d00*/  LEA R0, R10, UR6, 0x3 ;  /* 0x000000060a007c11 */ /* 0x000fe4000f8e18ff */
[----:B------:R-:W-:Y:S02]  /*2d10*/  SHF.L.U32 R5, R9, 0x1f, RZ ;  /* 0x0000001f09057819 */ /* 0x000fe400000006ff */
[----:B------:R-:W-:Y:S01]  /*2d20*/  PLOP3.LUT P0, PT, PT, PT, UP3, 0x80, 0x8 ;  /* 0x000000000008781c */ /* 0x000fe20003f0f038 */
[----:B------:R-:W-:Y:S01]  /*2d30*/  VIADD R3, R0, 0x50 ;  /* 0x0000005000037836 */ /* 0x000fe20000000000 */
[----:B-1----:R-:W1:Y:S02]  /*2d40*/  SYNCS.PHASECHK.TRANS64.TRYWAIT P1, [R0+URZ+0x40], R5 ;  /* 0x00004005000075a7 */ /* 0x002e6400080211ff */
[----:B-1--4-:R-:W-:Y:S09]  /*2d50*/  @!P1 BRA `(.L_x_51) ;  /* 0x0000003c00149947 */ /* 0x012ff20003800000 */
.L_x_104:
[----:B------:R-:W-:Y:S01]  /*2d60*/  LEA R4, R10, UR6, 0x4 ;  /* 0x000000060a047c11 */ /* 0x000fe2000f8e20ff */
[----:B------:R-:W-:Y:S01]  /*2d70*/  @UP3 ULEA UR4, UR17, UR6, 0x3 ;  /* 0x0000000611043291 */ /* 0x000fe2000f8e18ff */
[----:B------:R-:W-:Y:S01]  /*2d80*/  PLOP3.LUT P2, PT, PT, PT, PT, 0x80, 0x8 ;  /* 0x000000000008781c */ /* 0x000fe20003f4f070 */
[----:B------:R-:W-:Y:S01]  /*2d90*/  ULEA UR9, UR18, UR6, 0x3 ;  /* 0x0000000612097291 */ /* 0x000fe2000f8e18ff */
[----:B------:R-:W-:Y:S02]  /*2da0*/  PRMT R3, RZ, 0x654, R3 ;  /* 0x00000654ff037816 */ /* 0x000fe40000000003 */
[----:B-1----:R-:W1:Y:S01]  /*2db0*/  LDS.128 R4, [R4+0xd0] ;  /* 0x0000d00004047984 */ /* 0x002e620000000c00 */
[----:B------:R-:W-:Y:S02]  /*2dc0*/  @P0 SHF.L.U32 R2, R8, 0x1f, RZ ;  /* 0x0000001f08020819 */ /* 0x000fe400000006ff */
[----:B------:R-:W-:Y:S01]  /*2dd0*/  SHF.L.U32 R0, R11, 0x1f, RZ ;  /* 0x0000001f0b007819 */ /* 0x000fe200000006ff */
[----:B------:R-:W-:Y:S01]  /*2de0*/  @!PT LDS RZ, [RZ] ;  /* 0x00000000fffff984 */ /* 0x000fe20000000800 */
[----:B------:R-:W-:Y:S01]  /*2df0*/  @!PT LDS RZ, [RZ] ;  /* 0x00000000fffff984 */ /* 0x000fe20000000800 */
[----:B------:R-:W-:Y:S01]  /*2e00*/  @!PT LDS RZ, [RZ] ;  /* 0x00000000fffff984 */ /* 0x000fe20000000800 */
[----:B------:R-:W-:Y:S01]  /*2e10*/  @!PT LDS RZ, [RZ] ;  /* 0x00000000fffff984 */ /* 0x000fe20000000800 */
[----:B------:R2:W-:Y:S06]  /*2e20*/  MEMBAR.ALL.CTA ;  /* 0x0000000000007992 */ /* 0x0005ec0000008000 */
[----:B--2---:R-:W2:Y:S02]  /*2e30*/  FENCE.VIEW.ASYNC.S ;  /* 0x00000000000073c6 */ /* 0x004ea40000000000 */
[----:B--2---:R2:W-:Y:S01]  /*2e40*/  SYNCS.ARRIVE.TRANS64.RED.A1T0 RZ, [R3+URZ], RZ ;  /* 0x000000ff03ff79a7 */ /* 0x0045e200081004ff */
[----:B------:R2:W4:Y:S01]  /*2e50*/  @P0 SYNCS.PHASECHK.TRANS64.TRYWAIT P2, [UR4], R2 ;  /* 0x00000002ff0005a7 */ /* 0x0005220008041104 */
[----:B-1----:R-:W-:Y:S01]  /*2e60*/  LOP3.LUT P1, RZ, R6, 0x1, RZ, 0xc0, !PT ;  /* 0x0000000106ff7812 */ /* 0x002fe2000782c0ff */
[----:B------:R-:W1:Y:S02]  /*2e70*/  SYNCS.PHASECHK.TRANS64.TRYWAIT P0, [UR9+0x80], R0 ;  /* 0x00008000ff0075a7 */ /* 0x000e640008001109 */
[----:B-12-4-:R-:W-:Y:S10]  /*2e80*/  @!P0 BRA `(.L_x_52) ;  /* 0x0000003800dc8947 */ /* 0x016ff40003800000 */
.L_x_106:
[----:B------:R-:W-:Y:S01]  /*2e90*/  IADD3 R10, PT, PT, R10, 0x1, RZ ;  /* 0x000000010a0a7810 */ /* 0x000fe20007ffe0ff */
[----:B------:R-:W-:Y:S06]  /*2ea0*/  BRA.U !UP3, `(.L_x_53) ;  /* 0x000000010b887547 */ /* 0x000fec000b800000 */
[----:B------:R-:W-:Y:S02]  /*2eb0*/  ULEA UR8, UR18, UR19, 0x6 ;  /* 0x0000001312087291 */ /* 0x000fe4000f8e30ff */
[----:B------:R-:W-:Y:S01]  /*2ec0*/  UPLOP3.LUT UP4, UPT, UPT, UPT, UPT, 0x40, 0x4 ;  /* 0x000000000004789c */ /* 0x000fe20003f8e870 */
[----:B------:R-:W-:Y:S01]  /*2ed0*/  UMOV UR16, UR10 ;  /* 0x0000000a00107c82 */ /* 0x000fe20008000000 */
[----:B------:R-:W-:Y:S01]  /*2ee0*/  UMOV UR15, UR5 ;  /* 0x00000005000f7c82 */ /* 0x000fe20008000000 */
[----:B------:R-:W-:-:S08]  /*2ef0*/  UMOV UR14, UR17 ;  /* 0x00000011000e7c82 */ /* 0x000fd00008000000 */
.L_x_56:
[----:B------:R-:W-:Y:S02]  /*2f00*/  UIADD3 UR16, UPT, UPT, UR16, 0x1, URZ ;  /* 0x0000000110107890 */ /* 0x000fe4000fffe0ff */
[----:B--2---:R-:W-:Y:S02]  /*2f10*/  ULEA UR7, UR14, UR6, 0x3 ;  /* 0x000000060e077291 */ /* 0x004fe4000f8e18ff */
[----:B------:R-:W-:Y:S01]  /*2f20*/  UISETP.NE.AND UP0, UPT, UR16, URZ, UPT ;  /* 0x000000ff1000728c */ /* 0x000fe2000bf05270 */
[----:B----4-:R-:W-:Y:S10]  /*2f30*/  @P2 BRA `(.L_x_54) ;  /* 0x00000000000c2947 */ /* 0x010ff40003800000 */
[----:B-1----:R-:W-:Y:S04]  /*2f40*/  SHF.L.U32 R3, R8, 0x1f, RZ ;  /* 0x0000001f08037819 */ /* 0x002fe800000006ff */
[----:B------:R-:W1:Y:S02]  /*2f50*/  SYNCS.PHASECHK.TRANS64.TRYWAIT P0, [UR7], R3 ;  /* 0x00000003ff0075a7 */ /* 0x000e640008001107 */
[----:B-1----:R-:W-:Y:S05]  /*2f60*/  @!P0 BRA `(.L_x_55) ;  /* 0x0000003800bc8947 */ /* 0x002fea0003800000 */
.L_x_54:
[----:B------:R-:W-:Y:S01]  /*2f70*/  UISETP.NE.AND UP1, UPT, UR15, 0x1, UPT ;  /* 0x000000010f00788c */ /* 0x000fe2000bf25270 */
[----:B------:R-:W-:Y:S01]  /*2f80*/  PLOP3.LUT P2, PT, PT, PT, PT, 0x80, 0x8 ;  /* 0x000000000008781c */ /* 0x000fe20003f4f070 */
[----:B------:R-:W-:Y:S02]  /*2f90*/  UIADD3 UR17, UPT, UPT, UR14, 0x1, URZ ;  /* 0x000000010e117890 */ /* 0x000fe4000fffe0ff */
[----:B------:R-:W-:Y:S02]  /*2fa0*/  ULEA UR22, UR14, UR12, 0x7 ;  /* 0x0000000c0e167291 */ /* 0x000fe4000f8e38ff */
[----:B------:R-:W-:Y:S01]  /*2fb0*/  UISETP.NE.AND UP2, UPT, UR17, 0x2, UPT ;  /* 0x000000021100788c */ /* 0x000fe2000bf45270 */
[----:B------:R-:W-:Y:S01]  /*2fc0*/  PLOP3.LUT P0, PT, PT, PT, UP1, 0x80, 0x8 ;  /* 0x000000000008781c */ /* 0x000fe20003f0f018 */
[----:B------:R-:W-:Y:S02]  /*2fd0*/  ULEA UR24, UR14, UR11, 0x8 ;  /* 0x0000000b0e187291 */ /* 0x000fe4000f8e40ff */
[----:B------:R-:W-:Y:S02]  /*2fe0*/  USEL UR13, URZ, 0x1, UP2 ;  /* 0x00000001ff0d7887 */ /* 0x000fe40009000000 */
[----:B------:R-:W-:Y:S02]  /*2ff0*/  USEL UR17, UR17, URZ, UP2 ;  /* 0x000000ff11117287 */ /* 0x000fe40009000000 */
[----:B------:R-:W-:Y:S02]  /*3000*/  UIADD3 UR7, UPT, UPT, UR7, 0x10, URZ ;  /* 0x0000001007077890 */ /* 0x000fe4000fffe0ff */
[----:B------:R-:W-:Y:S01]  /*3010*/  @UP1 ULEA UR4, UR17, UR6, 0x3 ;  /* 0x0000000611041291 */ /* 0x000fe2000f8e18ff */
[----:B------:R-:W-:Y:S01]  /*3020*/  LOP3.LUT R8, R8, UR13, RZ, 0x3c, !PT ;  /* 0x0000000d08087c12 */ /* 0x000fe2000f8e3cff */
[----:B------:R-:W-:Y:S01]  /*3030*/  UMOV UR23, 0xc0004010 ;  /* 0xc000401000177882 */ /* 0x000fe20000000000 */
[----:B------:R-:W-:Y:S01]  /*3040*/  UMOV UR25, 0xc0004010 ;  /* 0xc000401000197882 */ /* 0x000fe20000000000 */
[----:B------:R-:W-:Y:S01]  /*3050*/  UIADD3 UR15, UPT, UPT, UR15, -0x1, URZ ;  /* 0xffffffff0f0f7890 */ /* 0x000fe2000fffe0ff */
[----:B-1----:R-:W-:Y:S01]  /*3060*/  @P0 SHF.L.U32 R0, R8, 0x1f, RZ ;  /* 0x0000001f08000819 */ /* 0x002fe200000006ff */
[----:B------:R-:W-:Y:S03]  /*3070*/  UMOV UR14, UR17 ;  /* 0x00000011000e7c82 */ /* 0x000fe60008000000 */
[----:B------:R2:W4:Y:S01]  /*3080*/  @P0 SYNCS.PHASECHK.TRANS64.TRYWAIT P2, [UR4], R0 ;  /* 0x00000000ff0005a7 */ /* 0x0005220008041104 */
[----:B------:R2:W-:Y:S01]  /*3090*/  UTCQMMA gdesc[UR24], gdesc[UR22], tmem[UR8], tmem[UR20], idesc[UR21], UP4 ;  /* 0x00ff1416180075ea */ /* 0x0005e2000a000308 */
[----:B------:R-:W-:Y:S01]  /*30a0*/  UPLOP3.LUT UP4, UPT, UPT, UPT, UPT, 0x80, 0x8 ;  /* 0x000000000008789c */ /* 0x000fe20003f8f070 */
[----:B------:R2:W-:Y:S01]  /*30b0*/  UTCBAR [UR7], URZ ;  /* 0x000000ff070073e9 */ /* 0x0005e200080000ff */
[----:B------:R-:W-:Y:S09]  /*30c0*/  BRA.U UP0, `(.L_x_56) ;  /* 0xfffffffd008c7547 */ /* 0x000ff2000b83ffff */
.L_x_53:
[----:B------:R-:W-:Y:S01]  /*30d0*/  UIADD3 UR18, UPT, UPT, UR18, 0x1, URZ ;  /* 0x0000000112127890 */ /* 0x000fe2000fffe0ff */
[C---:B------:R-:W-:Y:S01]  /*30e0*/  ISETP.NE.AND P0, PT, R10.reuse, 0x2, PT ;  /* 0x000000020a00780c */ /* 0x040fe20003f05270 */
[----:B------:R-:W-:Y:S02]  /*30f0*/  UIADD3 UR9, UPT, UPT, UR9, 0x60, URZ ;  /* 0x0000006009097890 */ /* 0x000fe4000fffe0ff */
[----:B------:R-:W-:Y:S01]  /*3100*/  UISETP.NE.AND UP0, UPT, UR18, 0x4, UPT ;  /* 0x000000041200788c */ /* 0x000fe2000bf05270 */
[----:B-12---:R-:W-:Y:S02]  /*3110*/  SEL R0, RZ, 0x1, P0 ;  /* 0x00000001ff007807 */ /* 0x006fe40000000000 */
[----:B------:R-:W-:Y:S01]  /*3120*/  SEL R10, R10, RZ, P0 ;  /* 0x000000ff0a0a7207 */ /* 0x000fe20000000000 */
[----:B------:R-:W-:Y:S01]  /*3130*/  USEL UR4, URZ, 0x1, UP0 ;  /* 0x00000001ff047887 */ /* 0x000fe20008000000 */
[----:B------:R-:W-:Y:S01]  /*3140*/  LOP3.LUT R9, R9, R0, RZ, 0x3c, !PT ;  /* 0x0000000009097212 */ /* 0x000fe200078e3cff */
[----:B------:R-:W-:Y:S01]  /*3150*/  USEL UR18, UR18, URZ, UP0 ;  /* 0x000000ff12127287 */ /* 0x000fe20008000000 */
[----:B------:R1:W-:Y:S03]  /*3160*/  UTCBAR [UR9], URZ ;  /* 0x000000ff090073e9 */ /* 0x0003e600080000ff */
[----:B------:R-:W-:Y:S01]  /*3170*/  LOP3.LUT R11, R11, UR4, RZ, 0x3c, !PT ;  /* 0x000000040b0b7c12 */ /* 0x000fe2000f8e3cff */
[----:B------:R-:W-:Y:S07]  /*3180*/  @P1 BRA `(.L_x_57) ;  /* 0xfffffff800dc1947 */ /* 0x000fee000383ffff */
[----:B------:R-:W2:Y:S01]  /*3190*/  S2UR UR4, SR_CgaCtaId ;  /* 0x00000000000479c3 */ /* 0x000ea20000008800 */
[----:B------:R-:W-:Y:S01]  /*31a0*/  ELECT P0, URZ, PT ;  /* 0x0000000000ff782f */ /* 0x000fe20003800000 */
[----:B------:R-:W-:Y:S01]  /*31b0*/  IMAD.MOV.U32 R0, RZ, RZ, 0x1 ;  /* 0x00000001ff007424 */ /* 0x000fe200078e00ff */
[----:B------:R-:W-:Y:S01]  /*31c0*/  UIADD3 UR6, UPT, UPT, UR6, 0x80, URZ ;  /* 0x0000008006067890 */ /* 0x000fe2000fffe0ff */
[----:B------:R-:W-:Y:S01]  /*31d0*/  SHF.L.U32 R3, R11, 0x1f, RZ ;  /* 0x0000001f0b037819 */ /* 0x000fe200000006ff */
[----:B------:R-:W-:-:S03]  /*31e0*/  UMOV UR5, 0x40 ;  /* 0x0000004000057882 */ /* 0x000fc60000000000 */
[----:B------:R-:W-:Y:S01]  /*31f0*/  UVIRTCOUNT.DEALLOC.SMPOOL 0x80 ;  /* 0x000000800000784c */ /* 0x000fe20000000000 */
[----:B--2---:R-:W-:Y:S02]  /*3200*/  ULEA UR4, UR4, UR5, 0x18 ;  /* 0x0000000504047291 */ /* 0x004fe4000f8ec0ff */
[----:B------:R-:W-:-:S07]  /*3210*/  ULEA UR5, UR18, UR6, 0x3 ;  /* 0x0000000612057291 */ /* 0x000fce000f8e18ff */
[----:B------:R2:W-:Y:S02]  /*3220*/  @P0 STS.U8 [UR4+0x1c], R0 ;  /* 0x00001c00ff000988 */ /* 0x0005e40008000004 */
[----:B------:R-:W3:Y:S02]  /*3230*/  SYNCS.PHASECHK.TRANS64.TRYWAIT P0, [UR5], R3 ;  /* 0x00000003ff0075a7 */ /* 0x000ee40008001105 */
[----:B--23--:R-:W-:Y:S05]  /*3240*/  @!P0 BRA `(.L_x_58) ;  /* 0x00000038001c8947 */ /* 0x00cfea0003800000 */
.L_x_109:
[----:B------:R-:W-:-:S04]  /*3250*/  UIADD3 UR7, UPT, UPT, UR18, 0x1, URZ ;  /* 0x0000000112077890 */ /* 0x000fc8000fffe0ff */
[----:B------:R-:W-:-:S04]  /*3260*/  UISETP.NE.AND UP0, UPT, UR7, 0x4, UPT ;  /* 0x000000040700788c */ /* 0x000fc8000bf05270 */
[----:B------:R-:W-:Y:S02]  /*3270*/  USEL UR8, URZ, 0x1, UP0 ;  /* 0x00000001ff087887 */ /* 0x000fe40008000000 */
[----:B------:R-:W-:-:S04]  /*3280*/  USEL UR7, UR7, URZ, UP0 ;  /* 0x000000ff07077287 */ /* 0x000fc80008000000 */
[----:B------:R-:W-:Y:S01]  /*3290*/  ULEA UR5, UR7, UR6, 0x3 ;  /* 0x0000000607057291 */ /* 0x000fe2000f8e18ff */
[----:B------:R-:W-:-:S04]  /*32a0*/  LOP3.LUT R2, R11, UR8, RZ, 0x3c, !PT ;  /* 0x000000080b027c12 */ /* 0x000fc8000f8e3cff */
[----:B--2---:R-:W-:-:S04]  /*32b0*/  SHF.L.U32 R3, R2, 0x1f, RZ ;  /* 0x0000001f02037819 */ /* 0x004fc800000006ff */
[----:B------:R-:W2:Y:S02]  /*32c0*/  SYNCS.PHASECHK.TRANS64.TRYWAIT P0, [UR5], R3 ;  /* 0x00000003ff0075a7 */ /* 0x000ea40008001105 */
[----:B--2---:R-:W-:Y:S05]  /*32d0*/  @!P0 BRA `(.L_x_59) ;  /* 0x0000003800108947 */ /* 0x004fea0003800000 */
.L_x_111:
        /* <DEDUP_REMOVED lines=9> */
.L_x_113:
[----:B------:R-:W-:-:S04]  /*3370*/  UIADD3 UR7, UPT, UPT, UR7, 0x1, URZ ;  /* 0x0000000107077890 */ /* 0x000fc8000fffe0ff */
[----:B------:R-:W-:-:S04]  /*3380*/  UISETP.NE.AND UP0, UPT, UR7, 0x4, UPT ;  /* 0x000000040700788c */ /* 0x000fc8000bf05270 */
[----:B------:R-:W-:Y:S02]  /*3390*/  USEL UR5, URZ, 0x1, UP0 ;  /* 0x00000001ff057887 */ /* 0x000fe40008000000 */
[----:B------:R-:W-:-:S04]  /*33a0*/  USEL UR7, UR7, URZ, UP0 ;  /* 0x000000ff07077287 */ /* 0x000fc80008000000 */
[----:B------:R-:W-:Y:S01]  /*33b0*/  ULEA UR7, UR7, UR6, 0x3 ;  /* 0x0000000607077291 */ /* 0x000fe2000f8e18ff */
[----:B--2---:R-:W-:-:S04]  /*33c0*/  LOP3.LUT R3, R2, UR5, RZ, 0x3c, !PT ;  /* 0x0000000502037c12 */ /* 0x004fc8000f8e3cff */
[----:B------:R-:W-:-:S04]  /*33d0*/  SHF.L.U32 R3, R3, 0x1f, RZ ;  /* 0x0000001f03037819 */ /* 0x000fc800000006ff */
[----:B------:R-:W2:Y:S02]  /*33e0*/  SYNCS.PHASECHK.TRANS64.TRYWAIT P0, [UR7], R3 ;  /* 0x00000003ff0075a7 */ /* 0x000ea40008001107 */
[----:B--2---:R-:W-:Y:S05]  /*33f0*/  @!P0 BRA `(.L_x_61) ;  /* 0x0000003400f88947 */ /* 0x004fea0003800000 */
.L_x_115:
[----:B------:R-:W-:Y:S01]  /*3400*/  NOP ;  /* 0x0000000000007918 */ /* 0x000fe20000000000 */
[----:B--2---:R-:W2:Y:S01]  /*3410*/  LDS R0, [UR4+0x14] ;  /* 0x00001404ff007984 */ /* 0x004ea20008000800 */
[----:B------:R-:W-:Y:S01]  /*3420*/  ULOP3.LUT UR6, UR19, 0xffff, URZ, 0xc0, !UPT ;  /* 0x0000ffff13067892 */ /* 0x000fe2000f8ec0ff */
[----:B------:R-:W-:Y:S01]  /*3430*/  UMOV UR8, 0xffff ;  /* 0x0000ffff00087882 */ /* 0x000fe20000000000 */
[----:B------:R-:W-:Y:S02]  /*3440*/  UMOV UR5, 0x1 ;  /* 0x0000000100057882 */ /* 0x000fe40000000000 */
[----:B------:R-:W-:-:S04]  /*3450*/  USHF.R.U32.HI UR6, URZ, 0x5, UR6 ;  /* 0x00000005ff067899 */ /* 0x000fc80008011606 */
[----:B------:R-:W-:Y:S02]  /*3460*/  USHF.L.U32 UR8, UR8, UR6, URZ ;  /* 0x0000000608087299 */ /* 0x000fe400080006ff */
[----:B------:R-:W-:-:S04]  /*3470*/  USHF.L.U32 UR5, UR5, UR6, URZ ;  /* 0x0000000605057299 */ /* 0x000fc800080006ff */
[----:B--2---:R-:W-:-:S04]  /*3480*/  LOP3.LUT R0, R0, UR8, RZ, 0xc0, !PT ;  /* 0x0000000800007c12 */ /* 0x004fc8000f8ec0ff */
[----:B------:R-:W-:-:S13]  /*3490*/  ISETP.NE.AND P0, PT, R0, UR8, PT ;  /* 0x0000000800007c0c */ /* 0x000fda000bf05270 */
[----:B------:R-:W-:Y:S05]  /*34a0*/  @P0 BRA `(.L_x_62) ;  /* 0x0000000000580947 */ /* 0x000fea0003800000 */
[----:B------:R-:W2:Y:S02]  /*34b0*/  LDS R0, [UR4+0x18] ;  /* 0x00001804ff007984 */ /* 0x000ea40008000800 */
[----:B--2---:R-:W-:-:S04]  /*34c0*/  LOP3.LUT R0, R0, UR5, RZ, 0xc0, !PT ;  /* 0x0000000500007c12 */ /* 0x004fc8000f8ec0ff */
[----:B------:R-:W-:-:S13]  /*34d0*/  ISETP.NE.AND P0, PT, R0, UR5, PT ;  /* 0x0000000500007c0c */ /* 0x000fda000bf05270 */
[----:B------:R-:W-:Y:S05]  /*34e0*/  @P0 BRA `(.L_x_63) ;  /* 0x00000000003c0947 */ /* 0x000fea0003800000 */
[----:B------:R-:W2:Y:S01]  /*34f0*/  S2R R2, SR_LANEID ;  /* 0x0000000000027919 */ /* 0x000ea20000000000 */
[----:B------:R-:W-:Y:S01]  /*3500*/  ULOP3.LUT UR8, URZ, UR8, URZ, 0x33, !UPT ;  /* 0x00000008ff087292 */ /* 0x000fe2000f8e33ff */
[----:B------:R-:W-:Y:S01]  /*3510*/  LOP3.LUT R4, RZ, UR5, RZ, 0x33, !PT ;  /* 0x00000005ff047c12 */ /* 0x000fe2000f8e33ff */
[----:B------:R-:W-:Y:S02]  /*3520*/  VOTEU.ANY UR7, UPT, PT ;  /* 0x0000000000077886 */ /* 0x000fe400038e0100 */
[----:B------:R-:W-:Y:S01]  /*3530*/  UFLO.U32 UR7, UR7 ;  /* 0x00000007000772bd */ /* 0x000fe200080e0000 */
[----:B------:R-:W3:Y:S01]  /*3540*/  REDUX UR5, R4 ;  /* 0x00000000040573c4 */ /* 0x000ee20000000000 */
[----:B------:R-:W-:-:S06]  /*3550*/  IMAD.U32 R0, RZ, RZ, UR8 ;  /* 0x00000008ff007e24 */ /* 0x000fcc000f8e00ff */
[----:B------:R1:W-:Y:S01]  /*3560*/  UTCATOMSWS.AND URZ, UR8 ;  /* 0x0000000800ff79e3 */ /* 0x0003e20008000000 */
[----:B------:R-:W4:Y:S01]  /*3570*/  REDUX UR6, R0 ;  /* 0x00000000000673c4 */ /* 0x000f220000000000 */
[----:B--2---:R-:W-:Y:S01]  /*3580*/  ISETP.EQ.U32.AND P0, PT, R2, UR7, PT ;  /* 0x0000000702007c0c */ /* 0x004fe2000bf02070 */
[----:B---3--:R-:W-:Y:S01]  /*3590*/  IMAD.U32 R2, RZ, RZ, UR5 ;  /* 0x00000005ff027e24 */ /* 0x008fe2000f8e00ff */
[----:B----4-:R-:W-:-:S11]  /*35a0*/  MOV R3, UR6 ;  /* 0x0000000600037c02 */ /* 0x010fd60008000f00 */
[----:B------:R1:W-:Y:S04]  /*35b0*/  @P0 ATOMS.AND RZ, [UR4+0x14], R3 ;  /* 0x00001403ffff098c */ /* 0x0003e8000a800004 */
[----:B------:R1:W-:Y:S01]  /*35c0*/  @P0 ATOMS.AND RZ, [UR4+0x18], R2 ;  /* 0x00001802ffff098c */ /* 0x0003e2000a800004 */
[----:B------:R-:W-:Y:S05]  /*35d0*/  BRA `(.L_x_64) ;  /* 0x0000000000147947 */ /* 0x000fea0003800000 */
.L_x_63:
[----:B------:R-:W-:Y:S02]  /*35e0*/  MOV R2, 0x3600 ;  /* 0x0000360000027802 */ /* 0x000fe40000000f00 */
[----:B-1--45:R-:W-:Y:S05]  /*35f0*/  CALL.REL.NOINC `($__internal_0_$__cuda_sm10x_tcgen05_guardrail_trap_col_being_dealloced_not_returned_by_alloc) ;  /* 0x0000003800147944 */ /* 0x032fea0003c00000 */
[----:B------:R-:W-:Y:S05]  /*3600*/  BRA `(.L_x_64) ;  /* 0x0000000000087947 */ /* 0x000fea0003800000 */
.L_x_62:
[----:B------:R-:W-:Y:S02]  /*3610*/  MOV R2, 0x3630 ;  /* 0x0000363000027802 */ /* 0x000fe40000000f00 */
[----:B-1--45:R-:W-:Y:S05]  /*3620*/  CALL.REL.NOINC `($__internal_2_$__cuda_sm10x_tcgen05_guardrail_trap_unallocated_columns_being_dealloced) ;  /* 0x0000003800207944 */ /* 0x032fea0003c00000 */
.L_x_64:
[----:B------:R-:W-:Y:S01]  /*3630*/  NOP ;  /* 0x0000000000007918 */ /* 0x000fe20000000000 */
[----:B-1----:R-:W-:Y:S05]  /*3640*/  EXIT ;  /* 0x000000000000794d */ /* 0x002fea0003800000 */
.L_x_46:
[----:B------:R-:W-:-:S09]  /*3650*/  UISETP.NE.OR UP2, UPT, UR8, 0x3, !UP2 ;  /* 0x000000030800788c */ /* 0x000fd2000d745670 */
[----:B------:R-:W-:Y:S05]  /*3660*/  BRA.U UP2, `(.L_x_65) ;  /* 0x0000000902c87547 */ /* 0x000fea000b800000 */
[----:B------:R-:W1:Y:S01]  /*3670*/  LDCU.64 UR6, c[0x0][0x888] ;  /* 0x00011100ff0677ac */ /* 0x000e620008000a00 */
[----:B------:R-:W2:Y:S01]  /*3680*/  LDC R0, c[0x0][0xb30] ;  /* 0x0002cc00ff007b82 */ /* 0x000ea20000000800 */
[----:B------:R-:W-:Y:S01]  /*3690*/  IMAD.MOV.U32 R30, RZ, RZ, 0x1 ;  /* 0x00000001ff1e7424 */ /* 0x000fe200078e00ff */
[----:B------:R-:W-:Y:S01]  /*36a0*/  CS2R R28, SRZ ;  /* 0x00000000001c7805 */ /* 0x000fe2000001ff00 */
[----:B------:R-:W4:Y:S01]  /*36b0*/  LDCU.64 UR4, c[0x0][0x890] ;  /* 0x00011200ff0477ac */ /* 0x000f220008000a00 */
[----:B------:R-:W-:Y:S01]  /*36c0*/  IMAD.MOV.U32 R25, RZ, RZ, 0x2000 ;  /* 0x00002000ff197424 */ /* 0x000fe200078e00ff */
[----:B------:R-:W-:-:S03]  /*36d0*/  UMOV UR8, 0x400 ;  /* 0x0000040000087882 */ /* 0x000fc60000000000 */
[----:B------:R-:W3:Y:S01]  /*36e0*/  LDC R19, c[0x0][0x370] ;  /* 0x0000dc00ff137b82 */ /* 0x000ee20000000800 */
[----:B------:R-:W-:-:S07]  /*36f0*/  UPLOP3.LUT UP1, UPT, UPT, UPT, UPT, 0x40, 0x4 ;  /* 0x000000000004789c */ /* 0x000fce0003f2e870 */
[----:B------:R-:W3:Y:S01]  /*3700*/  LDC R2, c[0x0][0xb0c] ;  /* 0x0002c300ff027b82 */ /* 0x000ee20000000800 */
[----:B-1----:R-:W-:Y:S02]  /*3710*/  UISETP.NE.U32.AND UP2, UPT, UR6, URZ, UPT ;  /* 0x000000ff0600728c */ /* 0x002fe4000bf45070 */
[----:B------:R-:W-:Y:S02]  /*3720*/  ULEA UR6, UR37, UR8, 0x18 ;  /* 0x0000000825067291 */ /* 0x000fe4000f8ec0ff */
[----:B------:R-:W-:Y:S02]  /*3730*/  UISETP.NE.AND.EX UP2, UPT, UR7, URZ, UPT, UP2 ;  /* 0x000000ff0700728c */ /* 0x000fe4000bf45320 */
[----:B------:R-:W-:Y:S01]  /*3740*/  UIADD3 UR7, UPT, UPT, UR6, 0x20, URZ ;  /* 0x0000002006077890 */ /* 0x000fe2000fffe0ff */
[----:B------:R-:W1:Y:S01]  /*3750*/  LDC R18, c[0x0][0xb20] ;  /* 0x0002c800ff127b82 */ /* 0x000e620000000800 */
[----:B----4-:R-:W-:Y:S01]  /*3760*/  UISETP.NE.U32.AND UP3, UPT, UR4, URZ, UPT ;  /* 0x000000ff0400728c */ /* 0x010fe2000bf65070 */
[----:B--2---:R-:W-:Y:S01]  /*3770*/  ISETP.NE.AND P1, PT, R0, 0x1, PT ;  /* 0x000000010000780c */ /* 0x004fe20003f25270 */
[----:B------:R-:W-:-:S02]  /*3780*/  UPRMT UR37, UR37, 0x654, UR7 ;  /* 0x0000065425257896 */ /* 0x000fc40008000007 */
[----:B------:R-:W-:-:S03]  /*3790*/  UISETP.NE.AND.EX UP3, UPT, UR5, URZ, UPT, UP3 ;  /* 0x000000ff0500728c */ /* 0x000fc6000bf65330 */
[----:B------:R-:W2:Y:S08]  /*37a0*/  LDC.64 R32, c[0x0][0x348] ;  /* 0x0000d200ff207b82 */ /* 0x000eb00000000a00 */
[----:B------:R-:W4:Y:S08]  /*37b0*/  LDC.64 R16, c[0x0][0xb10] ;  /* 0x0002c400ff107b82 */ /* 0x000f300000000a00 */
[----:B------:R-:W1:Y:S08]  /*37c0*/  LDC.64 R6, c[0x0][0xb18] ;  /* 0x0002c600ff067b82 */ /* 0x000e700000000a00 */
[----:B------:R-:W1:Y:S08]  /*37d0*/  LDC.64 R4, c[0x0][0xb28] ;  /* 0x0002ca00ff047b82 */ /* 0x000e700000000a00 */
[----:B---3--:R-:W1:Y:S02]  /*37e0*/  LDC R24, c[0x0][0x374] ;  /* 0x0000dd00ff187b82 */ /* 0x008e640000000800 */
.L_x_73:
[C---:B------:R-:W-:Y:S02]  /*37f0*/  LEA R0, R29.reuse, UR6, 0x3 ;  /* 0x000000061d007c11 */ /* 0x040fe4000f8e18ff */
[----:B------:R-:W-:Y:S02]  /*3800*/  SHF.L.U32 R3, R28, 0x1f, RZ ;  /* 0x0000001f1c037819 */ /* 0x000fe400000006ff */
[----:B------:R-:W-:Y:S02]  /*3810*/  LEA R20, R29, UR6, 0x4 ;  /* 0x000000061d147c11 */ /* 0x000fe4000f8e20ff */
[----:B---3--:R-:W3:Y:S02]  /*3820*/  SYNCS.PHASECHK.TRANS64.TRYWAIT P0, [R0+URZ+0x40], R3 ;  /* 0x00004003000075a7 */ /* 0x008ee400080011ff */
[----:B---3--:R-:W-:Y:S05]  /*3830*/  @!P0 BRA `(.L_x_66) ;  /* 0x0000003400008947 */ /* 0x008fea0003800000 */
.L_x_116:
[----:B------:R-:W-:Y:S01]  /*3840*/  ISETP.GE.AND P0, PT, R72, 0x1, PT ;  /* 0x000000014800780c */ /* 0x000fe20003f06270 */
[----:B------:R-:W1:Y:S01]  /*3850*/  LDS.128 R20, [R20+0xd0] ;  /* 0x0000d00014147984 */ /* 0x000e620000000c00 */
[----:B------:R-:W-:Y:S01]  /*3860*/  ISETP.NE.U32.AND P4, PT, RZ, UR4, PT ;  /* 0x00000004ff007c0c */ /* 0x000fe2000bf85070 */
[----:B---3--:R-:W-:Y:S01]  /*3870*/  VIADD R0, R0, 0x50 ;  /* 0x0000005000007836 */ /* 0x008fe20000000000 */
[----:B------:R-:W-:Y:S02]  /*3880*/  SHF.L.U32 R26, R30, 0x1f, RZ ;  /* 0x0000001f1e1a7819 */ /* 0x000fe400000006ff */
[----:B------:R-:W-:Y:S02]  /*3890*/  ISETP.NE.AND.EX P4, PT, RZ, UR5, PT, P4 ;  /* 0x00000005ff007c0c */ /* 0x000fe4000bf85340 */
[----:B------:R-:W-:Y:S01]  /*38a0*/  PRMT R0, RZ, 0x654, R0 ;  /* 0x00000654ff007816 */ /* 0x000fe20000000000 */
[----:B------:R-:W-:Y:S01]  /*38b0*/  @!PT LDS RZ, [RZ] ;  /* 0x00000000fffff984 */ /* 0x000fe20000000800 */
[----:B------:R-:W-:Y:S01]  /*38c0*/  @!PT LDS RZ, [RZ] ;  /* 0x00000000fffff984 */ /* 0x000fe20000000800 */
[----:B------:R-:W-:Y:S01]  /*38d0*/  @!PT LDS RZ, [RZ] ;  /* 0x00000000fffff984 */ /* 0x000fe20000000800 */
[----:B------:R-:W-:Y:S01]  /*38e0*/  @!PT LDS RZ, [RZ] ;  /* 0x00000000fffff984 */ /* 0x000fe20000000800 */
[----:B------:R3:W-:Y:S06]  /*38f0*/  MEMBAR.ALL.CTA ;  /* 0x0000000000007992 */ /* 0x0007ec0000008000 */
[----:B---3--:R-:W3:Y:S02]  /*3900*/  FENCE.VIEW.ASYNC.S ;  /* 0x00000000000073c6 */ /* 0x008ee40000000000 */
[----:B---3--:R3:W-:Y:S01]  /*3910*/  SYNCS.ARRIVE.TRANS64.RED.A1T0 RZ, [R0+URZ], RZ ;  /* 0x000000ff00ff79a7 */ /* 0x0087e200081004ff */
[----:B-1----:R-:W-:Y:S11]  /*3920*/  LOP3.LUT P3, RZ, R22, 0x1, RZ, 0xc0, !PT ;  /* 0x0000000116ff7812 */ /* 0x002ff6000786c0ff */
[----:B------:R-:W-:Y:S02]  /*3930*/  @!UPT UIADD3 URZ, UPT, UPT, URZ, URZ, URZ ;  /* 0x000000fffffff290 */ /* 0x000fe4000fffe0ff */
[----:B------:R-:W-:Y:S02]  /*3940*/  @P3 MOV R13, R20 ;  /* 0x00000014000d3202 */ /* 0x000fe40000000f00 */
[----:B------:R-:W-:Y:S01]  /*3950*/  @P3 LOP3.LUT R8, R21, 0xffff, RZ, 0xc0, !PT ;  /* 0x0000ffff15083812 */ /* 0x000fe200078ec0ff */
[----:B---3--:R-:W-:Y:S06]  /*3960*/  @!P0 BRA `(.L_x_67) ;  /* 0x0000000000a48947 */ /* 0x008fec0003800000 */
[----:B------:R-:W-:Y:S01]  /*3970*/  IMAD.HI.U32 R31, R24, R7, RZ ;  /* 0x00000007181f7227 */ /* 0x000fe200078e00ff */
[----:B------:R-:W-:Y:S02]  /*3980*/  ISETP.NE.AND P0, PT, R6, 0x1, PT ;  /* 0x000000010600780c */ /* 0x000fe40003f05270 */
[----:B------:R-:W-:Y:S01]  /*3990*/  ISETP.NE.AND P2, PT, R72, 0x1, PT ;  /* 0x000000014800780c */ /* 0x000fe20003f45270 */
[----:B----4-:R-:W-:Y:S01]  /*39a0*/  IMAD.HI.U32 R34, R19, R16, RZ ;  /* 0x0000001013227227 */ /* 0x010fe200078e00ff */
[----:B------:R-:W-:Y:S02]  /*39b0*/  SHF.R.U32.HI R31, RZ, R18, R31 ;  /* 0x00000012ff1f7219 */ /* 0x000fe4000001161f */
[----:B------:R-:W-:Y:S01]  /*39c0*/  ISETP.NE.AND P5, PT, R2, 0x1, PT ;  /* 0x000000010200780c */ /* 0x000fe20003fa5270 */
[----:B------:R-:W-:Y:S01]  /*39d0*/  IMAD.HI.U32 R36, R13, R16, RZ ;  /* 0x000000100d247227 */ /* 0x000fe200078e00ff */
[----:B------:R-:W-:Y:S02]  /*39e0*/  SHF.R.U32.HI R34, RZ, R17, R34 ;  /* 0x00000011ff227219 */ /* 0x000fe40000011622 */
[----:B------:R-:W-:Y:S01]  /*39f0*/  SEL R3, R24, R31, !P0 ;  /* 0x0000001f18037207 */ /* 0x000fe20004000000 */
[C---:B------:R-:W-:Y:S01]  /*3a00*/  IMAD.HI.U32 R31, R8.reuse, R7, RZ ;  /* 0x00000007081f7227 */ /* 0x040fe200078e00ff */
[----:B------:R-:W-:Y:S02]  /*3a10*/  SEL R11, R19, R34, !P5 ;  /* 0x00000022130b7207 */ /* 0x000fe40006800000 */
[----:B------:R-:W-:Y:S01]  /*3a20*/  SHF.R.U32.HI R36, RZ, R17, R36 ;  /* 0x00000011ff247219 */ /* 0x000fe20000011624 */
[----:B------:R-:W-:Y:S01]  /*3a30*/  IMAD.HI.U32 R38, R3, R4, RZ ;  /* 0x0000000403267227 */ /* 0x000fe200078e00ff */
[----:B------:R-:W-:Y:S03]  /*3a40*/  SHF.R.U32.HI R31, RZ, R18, R31 ;  /* 0x00000012ff1f7219 */ /* 0x000fe6000001161f */
[----:B------:R-:W-:Y:S01]  /*3a50*/  IMAD.HI.U32 R34, R11, R4, RZ ;  /* 0x000000040b227227 */ /* 0x000fe200078e00ff */
[----:B------:R-:W-:Y:S02]  /*3a60*/  @P2 SHF.R.U32.HI R3, RZ, R5, R38 ;  /* 0x00000005ff032219 */ /* 0x000fe40000011626 */
[----:B------:R-:W-:Y:S02]  /*3a70*/  SEL R9, R8, R31, !P0 ;  /* 0x0000001f08097207 */ /* 0x000fe40004000000 */
[----:B------:R-:W-:Y:S01]  /*3a80*/  @P2 SHF.R.U32.HI R11, RZ, R5, R34 ;  /* 0x00000005ff0b2219 */ /* 0x000fe20000011622 */
[C---:B------:R-:W-:Y:S01]  /*3a90*/  IMAD R10, R72.reuse, R3, RZ ;  /* 0x00000003480a7224 */ /* 0x040fe200078e02ff */
[----:B------:R-:W-:Y:S01]  /*3aa0*/  SEL R3, R13, R36, !P5 ;  /* 0x000000240d037207 */ /* 0x000fe20006800000 */
[C---:B------:R-:W-:Y:S03]  /*3ab0*/  IMAD.HI.U32 R14, R9.reuse, R4, RZ ;  /* 0x00000004090e7227 */ /* 0x040fe600078e00ff */
[----:B------:R-:W-:Y:S01]  /*3ac0*/  ISETP.GE.AND P0, PT, R9, R10, PT ;  /* 0x0000000a0900720c */ /* 0x000fe20003f06270 */
[C---:B------:R-:W-:Y:S01]  /*3ad0*/  IMAD R12, R72.reuse, R11, RZ ;  /* 0x0000000b480c7224 */ /* 0x040fe200078e02ff */
[-C--:B------:R-:W-:Y:S04]  /*3ae0*/  SHF.R.U32.HI R14, RZ, R5.reuse, R14 ;  /* 0x00000005ff0e7219 */ /* 0x080fe8000001160e */
[----:B------:R-:W-:Y:S02]  /*3af0*/  ISETP.GE.OR P0, PT, R3, R12, P0 ;  /* 0x0000000c0300720c */ /* 0x000fe40000706670 */
[----:B------:R-:W-:Y:S05]  /*3b00*/  SEL R15, R9, R14, !P2 ;  /* 0x0000000e090f7207 */ /* 0x000fea0005000000 */
[----:B------:R-:W-:Y:S04]  /*3b10*/  IMAD.MOV R14, RZ, RZ, -R15 ;  /* 0x000000ffff0e7224 */ /* 0x000fe800078e0a0f */
[----:B------:R-:W-:Y:S02]  /*3b20*/  IMAD R14, R72, R14, R9 ;  /* 0x0000000e480e7224 */ /* 0x000fe400078e0209 */
[C---:B------:R-:W-:Y:S05]  /*3b30*/  @!P0 IMAD.HI.U32 R10, R3.reuse, R4, RZ ;  /* 0x00000004030a8227 */ /* 0x040fea00078e00ff */
[----:B------:R-:W-:Y:S04]  /*3b40*/  @!P0 SHF.R.U32.HI R10, RZ, R5, R10 ;  /* 0x00000005ff0a8219 */ /* 0x000fe8000001160a */
[----:B------:R-:W-:Y:S01]  /*3b50*/  @!P0 SEL R0, R3, R10, !P2 ;  /* 0x0000000a03008207 */ /* 0x000fe20005000000 */
[----:B------:R-:W-:Y:S03]  /*3b60*/  IMAD.MOV R10, RZ, RZ, -R3 ;  /* 0x000000ffff0a7224 */ /* 0x000fe600078e0a03 */
[----:B------:R-:W-:Y:S01]  /*3b70*/  @!P0 IADD3 R15, PT, PT, R15, -R0, RZ ;  /* 0x800000000f0f8210 */ /* 0x000fe20007ffe0ff */
[----:B------:R-:W-:Y:S01]  /*3b80*/  @!P0 IMAD R0, R11, R14, R0 ;  /* 0x0000000e0b008224 */ /* 0x000fe200078e0200 */
[----:B------:R-:W-:Y:S01]  /*3b90*/  IADD3 R11, PT, PT, -R9, RZ, RZ ;  /* 0x000000ff090b7210 */ /* 0x000fe20007ffe1ff */
[----:B------:R-:W-:Y:S02]  /*3ba0*/  IMAD R13, R2, R10, R13 ;  /* 0x0000000a020d7224 */ /* 0x000fe400078e020d */
[----:B------:R-:W-:Y:S02]  /*3bb0*/  @!P0 IMAD R9, R15, R72, R3 ;  /* 0x000000480f098224 */ /* 0x000fe400078e0203 */
[----:B------:R-:W-:Y:S02]  /*3bc0*/  @!P0 IMAD.MOV.U32 R3, RZ, RZ, R0 ;  /* 0x000000ffff038224 */ /* 0x000fe400078e0000 */
[----:B------:R-:W-:Y:S02]  /*3bd0*/  IMAD R8, R6, R11, R8 ;  /* 0x0000000b06087224 */ /* 0x000fe400078e0208 */
[----:B------:R-:W-:Y:S02]  /*3be0*/  IMAD R13, R3, R2, R13 ;  /* 0x00000002030d7224 */ /* 0x000fe400078e020d */
[----:B------:R-:W-:Y:S02]  /*3bf0*/  IMAD R8, R9, R6, R8 ;  /* 0x0000000609087224 */ /* 0x000fe400078e0208 */
.L_x_67:
[----:B------:R-:W-:Y:S05]  /*3c00*/  BRA.U UP1, `(.L_x_68) ;  /* 0x0000000101107547 */ /* 0x000fea000b800000 */
[----:B------:R-:W-:Y:S04]  /*3c10*/  MOV R0, UR13 ;  /* 0x0000000d00007c02 */ /* 0x000fe80008000f00 */
[----:B------:R-:W-:Y:S04]  /*3c20*/  SHF.L.U32 R3, R0, 0x1f, RZ ;  /* 0x0000001f00037819 */ /* 0x000fe800000006ff */
[----:B------:R-:W1:Y:S02]  /*3c30*/  SYNCS.PHASECHK.TRANS64.TRYWAIT P0, [UR6+0x38], R3 ;  /* 0x00003803ff0075a7 */ /* 0x000e640008001106 */
[----:B-1----:R-:W-:Y:S05]  /*3c40*/  @!P0 BRA `(.L_x_69) ;  /* 0x0000003000108947 */ /* 0x002fea0003800000 */
.L_x_68:
[----:B------:R-:W-:Y:S05]  /*3c50*/  BRA.U !UP3, `(.L_x_70) ;  /* 0x000000010b347547 */ /* 0x000fea000b800000 */
[----:B------:R-:W-:Y:S01]  /*3c60*/  UPLOP3.LUT UP0, UPT, UPT, UPT, UP2, 0x80, 0x8 ;  /* 0x000000000008789c */ /* 0x000fe20003f0f020 */
[----:B-1----:R-:W-:Y:S02]  /*3c70*/  HFMA2 R0, -RZ, RZ, 0, 5.9604644775390625e-08 ;  /* 0x00000001ff007431 */ /* 0x002fe400000001ff */
[----:B------:R-:W-:Y:S03]  /*3c80*/  IMAD.MOV.U32 R164, RZ, RZ, 0x1 ;  /* 0x00000001ffa47424 */ /* 0x000fe600078e00ff */
[----:B------:R-:W-:Y:S05]  /*3c90*/  PLOP3.LUT P0, PT, PT, PT, UP0, 0x80, 0x8 ;  /* 0x000000000008781c */ /* 0x000fea0003f0f008 */
[----:B------:R-:W1:Y:S01]  /*3ca0*/  @UP0 LDCU.64 UR8, c[0x0][0x888] ;  /* 0x00011100ff0807ac */ /* 0x000e620008000a00 */
[----:B------:R-:W-:Y:S07]  /*3cb0*/  @UP0 UIMAD UR7, UR36, UR4, URZ ;  /* 0x00000004240702a4 */ /* 0x000fee000f8e02ff */
[----:B------:R-:W-:Y:S01]  /*3cc0*/  @!P0 PRMT R164, R0, 0x7610, R164 ;  /* 0x0000761000a48816 */ /* 0x000fe200000000a4 */
[----:B-1----:R-:W-:Y:S03]  /*3cd0*/  @UP0 UIMAD.WIDE UR8, UR7, 0x4, UR8 ;  /* 0x00000004070808a5 */ /* 0x002fe6000f8e0208 */
[----:B------:R-:W1:Y:S03]  /*3ce0*/  @!UP0 LDCU UR7, c[0x0][0x880] ;  /* 0x00011000ff0787ac */ /* 0x000e660008000800 */
[----:B------:R-:W-:Y:S01]  /*3cf0*/  IMAD.U32 R10, RZ, RZ, UR8 ;  /* 0x00000008ff0a7e24 */ /* 0x000fe2000f8e00ff */
[----:B------:R-:W-:Y:S05]  /*3d00*/  MOV R11, UR9 ;  /* 0x00000009000b7c02 */ /* 0x000fea0008000f00 */
[----:B-----5:R3:W5:Y:S02]  /*3d10*/  @P0 LDG.E R81, desc[UR40][R10.64] ;  /* 0x000000280a510981 */ /* 0x020764000c1e1900 */
[----:B-1-3--:R-:W-:Y:S07]  /*3d20*/  @!P0 IMAD.U32 R81, RZ, RZ, UR7 ;  /* 0x00000007ff518e24 */ /* 0x00afee000f8e00ff */
.L_x_70:
[----:B-----5:R-:W-:Y:S01]  /*3d30*/  @!P4 FSETP.EQ.AND P5, PT, R81, RZ, PT ;  /* 0x000000ff5100c20b */ /* 0x020fe20003fa2000 */
[----:B------:R-:W-:Y:S01]  /*3d40*/  @!UPT UIADD3 URZ, UPT, UPT, URZ, URZ, URZ ;  /* 0x000000fffffff290 */ /* 0x000fe2000fffe0ff */
[----:B------:R-:W-:Y:S11]  /*3d50*/  @!P4 BRA `(.L_x_71) ;  /* 0x000000000014c947 */ /* 0x000ff60003800000 */
[----:B------:R-:W-:Y:S02]  /*3d60*/  LOP3.LUT P0, RZ, R164, 0xff, RZ, 0xc0, !PT ;  /* 0x000000ffa4ff7812 */ /* 0x000fe4000780c0ff */
[----:B------:R-:W-:Y:S04]  /*3d70*/  PLOP3.LUT P5, PT, PT, PT, UP0, 0x80, 0x8 ;  /* 0x000000000008781c */ /* 0x000fe80003faf008 */
[----:B------:R-:W-:Y:S07]  /*3d80*/  PLOP3.LUT P5, PT, P5, PT, PT, 0x8, 0x80 ;  /* 0x000000000080781c */ /* 0x000fee0002fae170 */
[----:B------:R-:W-:Y:S11]  /*3d90*/  @P0 FSETP.EQ.AND P5, PT, R81, RZ, PT ;  /* 0x000000ff5100020b */ /* 0x000ff60003fa2000 */
[----:B------:R-:W-:Y:S02]  /*3da0*/  @!UPT UIADD3 URZ, UPT, UPT, URZ, URZ, URZ ;  /* 0x000000fffffff290 */ /* 0x000fe4000fffe0ff */
.L_x_71:
[----:B------:R-:W3:Y:S01]  /*3db0*/  SYNCS.PHASECHK.TRANS64.TRYWAIT P4, [UR6+0x28], R26 ;  /* 0x0000281aff0075a7 */ /* 0x000ee20008081106 */
[----:B------:R-:W-:Y:S01]  /*3dc0*/  @P3 SHF.R.U32.HI R27, RZ, 0x10, R21 ;  /* 0x00000010ff1b3819 */ /* 0x000fe20000011615 */
[----:B------:R-:W-:Y:S01]  /*3dd0*/  VIADD R29, R29, 0x1 ;  /* 0x000000011d1d7836 */ /* 0x000fe20000000000 */
[----:B------:R-:W5:Y:S08]  /*3de0*/  LDC.64 R14, c[0x0][0xb10] ;  /* 0x0002c400ff0e7b82 */ /* 0x000f700000000a00 */
[----:B------:R-:W2:Y:S08]  /*3df0*/  LDC.64 R10, c[0x0][0xb18] ;  /* 0x0002c600ff0a7b82 */ /* 0x000eb00000000a00 */
[----:B-1----:R-:W1:Y:S08]  /*3e00*/  @!P1 LDC R0, c[0x0][0xb20] ;  /* 0x0002c800ff009b82 */ /* 0x002e700000000800 */
[----:B------:R-:W4:Y:S01]  /*3e10*/  @!P1 LDC R3, c[0x0][0xb0c] ;  /* 0x0002c300ff039b82 */ /* 0x000f220000000800 */
[----:B-----5:R-:W-:Y:S05]  /*3e20*/  @!P1 IMAD.HI.U32 R14, R13, R14, RZ ;  /* 0x0000000e0d0e9227 */ /* 0x020fea00078e00ff */
[----:B------:R-:W-:Y:S01]  /*3e30*/  @!P1 SHF.R.U32.HI R14, RZ, R15, R14 ;  /* 0x0000000fff0e9219 */ /* 0x000fe2000001160e */
[----:B--2---:R-:W-:Y:S01]  /*3e40*/  @!P1 IMAD.HI.U32 R11, R8, R11, RZ ;  /* 0x0000000b080b9227 */ /* 0x004fe200078e00ff */
[----:B------:R-:W-:Y:S04]  /*3e50*/  @!P1 ISETP.NE.AND P0, PT, R10, 0x1, PT ;  /* 0x000000010a00980c */ /* 0x000fe80003f05270 */
[----:B-1----:R-:W-:Y:S02]  /*3e60*/  @!P1 SHF.R.U32.HI R9, RZ, R0, R11 ;  /* 0x00000000ff099219 */ /* 0x002fe4000001160b */
[----:B----4-:R-:W-:Y:S02]  /*3e70*/  @!P1 ISETP.NE.AND P2, PT, R3, 0x1, PT ;  /* 0x000000010300980c */ /* 0x010fe40003f45270 */
[----:B------:R-:W-:Y:S02]  /*3e80*/  @!P1 SEL R9, R8, R9, !P0 ;  /* 0x0000000908099207 */ /* 0x000fe40004000000 */
[----:B------:R-:W-:Y:S02]  /*3e90*/  ELECT P0, URZ, PT ;  /* 0x0000000000ff782f */ /* 0x000fe40003800000 */
[----:B------:R-:W-:Y:S05]  /*3ea0*/  @!P1 SEL R14, R13, R14, !P2 ;  /* 0x0000000e0d0e9207 */ /* 0x000fea0005000000 */
[----:B------:R-:W-:Y:S02]  /*3eb0*/  @!P1 IMAD.IADD R0, R9, 0x1, -R14 ;  /* 0x0000000109009824 */ /* 0x000fe400078e0a0e */
[----:B------:R-:W-:Y:S02]  /*3ec0*/  @!P1 IMAD.IADD R9, R14, 0x1, -R9 ;  /* 0x000000010e099824 */ /* 0x000fe400078e0a09 */
[----:B------:R-:W-:Y:S02]  /*3ed0*/  @!P1 IMAD R13, R0, R3, R13 ;  /* 0x00000003000d9224 */ /* 0x000fe400078e020d */
[----:B------:R-:W-:Y:S01]  /*3ee0*/  @!P1 IMAD R8, R9, R10, R8 ;  /* 0x0000000a09089224 */ /* 0x000fe200078e0208 */
[----:B---3--:R-:W-:Y:S06]  /*3ef0*/  @!P4 BRA `(.L_x_72) ;  /* 0x0000002c007cc947 */ /* 0x008fec0003800000 */
.L_x_119:
[----:B------:R-:W-:Y:S01]  /*3f00*/  PLOP3.LUT P5, PT, P5, P0, PT, 0xf2, 0x2f ;  /* 0x00000000002f781c */ /* 0x000fe20002fa1e72 */
[----:B------:R-:W-:Y:S01]  /*3f10*/  UMOV UR14, 0x0 ;  /* 0x00000000000e7882 */ /* 0x000fe20000000000 */
[----:B------:R-:W-:Y:S01]  /*3f20*/  LOP3.LUT R30, R30, 0x1, RZ, 0x3c, !PT ;  /* 0x000000011e1e7812 */ /* 0x000fe200078e3cff */
[----:B------:R-:W-:Y:S01]  /*3f30*/  UMOV UR15, 0x10000000 ;  /* 0x10000000000f7882 */ /* 0x000fe20000000000 */
[----:B------:R-:W-:Y:S01]  /*3f40*/  UMOV UR12, UR36 ;  /* 0x00000024000c7c82 */ /* 0x000fe20008000000 */
[----:B------:R-:W-:Y:S08]  /*3f50*/  @P3 R2UR UR36, R27 ;  /* 0x000000001b2432ca */ /* 0x000ff000000e0000 */
[----:B-1----:R-:W-:Y:S01]  /*3f60*/  @!P5 IADD3 R3, P0, PT, R32, 0x580, RZ ;  /* 0x000005802003d810 */ /* 0x002fe20007f1e0ff */
[----:B------:R-:W-:Y:S01]  /*3f70*/  @!P5 IMAD.SHL.U32 R155, R155, 0x40, RZ ;  /* 0x000000409b9bd824 */ /* 0x000fe200078e00ff */
[----:B------:R-:W-:Y:S01]  /*3f80*/  VOTEU.ALL UP1, P5 ;  /* 0x0000000000ff7886 */ /* 0x000fe20002820000 */
[----:B------:R-:W-:Y:S01]  /*3f90*/  @!P5 IMAD.SHL.U32 R165, R165, 0x80, RZ ;  /* 0x00000080a5a5d824 */ /* 0x000fe200078e00ff */
[----:B------:R-:W-:Y:S01]  /*3fa0*/  @!P5 R2UR UR8, R3 ;  /* 0x000000000308d2ca */ /* 0x000fe200000e0000 */
[----:B------:R-:W-:Y:S01]  /*3fb0*/  @!P5 IMAD.X R0, RZ, RZ, R33, P0 ;  /* 0x000000ffff00d224 */ /* 0x000fe200000e0621 */
[----:B------:R-:W-:Y:S01]  /*3fc0*/  @!P5 R2UR UR10, R155 ;  /* 0x000000009b0ad2ca */ /* 0x000fe200000e0000 */
[----:B------:R-:W-:Y:S01]  /*3fd0*/  @!UP1 UIADD3 UR9, UPT, UPT, UR6, 0x20, URZ ;  /* 0x0000002006099890 */ /* 0x000fe2000fffe0ff */
[----:B------:R-:W-:Y:S01]  /*3fe0*/  @!P5 R2UR UR11, R165 ;  /* 0x00000000a50bd2ca */ /* 0x000fe200000e0000 */
[----:B------:R-:W-:Y:S01]  /*3ff0*/  IMAD.IADD R155, R8, 0x1, R143 ;  /* 0x00000001089b7824 */ /* 0x000fe200078e028f */
[----:B------:R-:W-:Y:S01]  /*4000*/  @!P5 R2UR UR7, R0 ;  /* 0x000000000007d2ca */ /* 0x000fe200000e0000 */
[----:B------:R-:W-:Y:S01]  /*4010*/  IMAD.IADD R165, R13, 0x1, R154 ;  /* 0x000000010da57824 */ /* 0x000fe200078e029a */
[C---:B------:R-:W-:Y:S04]  /*4020*/  ISETP.NE.AND P0, PT, R29.reuse, 0x2, PT ;  /* 0x000000021d00780c */ /* 0x040fe80003f05270 */
[----:B------:R-:W-:Y:S01]  /*4030*/  SEL R3, RZ, 0x1, P0 ;  /* 0x00000001ff037807 */ /* 0x000fe20000000000 */
[----:B------:R-:W-:Y:S01]  /*4040*/  IMAD.U32 R10, RZ, RZ, UR8 ;  /* 0x00000008ff0a7e24 */ /* 0x000fe2000f8e00ff */
[----:B------:R-:W-:Y:S01]  /*4050*/  @!UP1 UIADD3 UR8, UPT, UPT, UR6, 0x200, URZ ;  /* 0x0000020006089890 */ /* 0x000fe2000fffe0ff */
[----:B------:R-:W-:Y:S01]  /*4060*/  SEL R29, R29, RZ, P0 ;  /* 0x000000ff1d1d7207 */ /* 0x000fe20000000000 */
[----:B------:R-:W-:Y:S01]  /*4070*/  VOTEU.ALL UP1, P5 ;  /* 0x0000000000ff7886 */ /* 0x000fe20002820000 */
[----:B------:R-:W-:Y:S02]  /*4080*/  LOP3.LUT R28, R28, R3, RZ, 0x3c, !PT ;  /* 0x000000031c1c7212 */ /* 0x000fe400078e3cff */
[----:B------:R-:W-:Y:S01]  /*4090*/  IMAD.U32 R11, RZ, RZ, UR7 ;  /* 0x00000007ff0b7e24 */ /* 0x000fe2000f8e00ff */
[----:B------:R-:W-:Y:S04]  /*40a0*/  @!P5 R2UR UR16, R10 ;  /* 0x000000000a10d2ca */ /* 0x000fe800000e0000 */
[----:B------:R-:W-:Y:S11]  /*40b0*/  @!P5 R2UR UR17, R11 ;  /* 0x000000000b11d2ca */ /* 0x000ff600000e0000 */
[----:B------:R-:W-:Y:S02]  /*40c0*/  @!UPT UIADD3 URZ, UPT, UPT, URZ, URZ, URZ ;  /* 0x000000fffffff290 */ /* 0x000fe4000fffe0ff */
[----:B------:R3:W-:Y:S01]  /*40d0*/  @!UP1 UTMALDG.3D [UR8], [UR16], desc[UR14] ;  /* 0x00000e08100095b4 */ /* 0x0007e20008011000 */
[----:B------:R3:W-:Y:S01]  /*40e0*/  @!P5 SYNCS.ARRIVE.TRANS64.RED.A0TR RZ, [UR6+0x20], R25 ;  /* 0x00002019ffffd9a7 */ /* 0x0007e20008300406 */
[----:B------:R-:W-:Y:S01]  /*40f0*/  UPLOP3.LUT UP1, UPT, UPT, UPT, UPT, 0x80, 0x8 ;  /* 0x000000000008789c */ /* 0x000fe20003f2f070 */
[----:B------:R-:W-:Y:S01]  /*4100*/  SYNCS.ARRIVE.TRANS64.RED.A1T0 RZ, [UR37], RZ ;  /* 0x000000ffffff79a7 */ /* 0x000fe20008100425 */
[----:B------:R-:W-:Y:S09]  /*4110*/  @P3 BRA `(.L_x_73) ;  /* 0xfffffff400b43947 */ /* 0x000ff2000383ffff */
[----:B------:R-:W-:Y:S07]  /*4120*/  MOV R0, UR6 ;  /* 0x0000000600007c02 */ /* 0x000fee0008000f00 */
.L_x_74:
[----:B-1----:R-:W-:-:S04]  /*4130*/  SHF.L.U32 R3, R30, 0x1f, RZ ;  /* 0x0000001f1e037819 */ /* 0x002fc800000006ff */
[----:B------:R1:W2:Y:S03]  /*4140*/  SYNCS.PHASECHK.TRANS64.TRYWAIT P0, [R0+URZ+0x28], R3 ;  /* 0x00002803000075a7 */ /* 0x0002a600080011ff */
[----:B--2---:R-:W-:Y:S05]  /*4150*/  @!P0 NANOSLEEP.SYNCS 0x989680 ;  /* 0x009896800000895d */ /* 0x004fea0003900000 */
[----:B------:R-:W2:Y:S02]  /*4160*/  @!P0 SYNCS.PHASECHK.TRANS64 P0, [R0+URZ+0x28], R3 ;  /* 0x00002803000085a7 */ /* 0x000ea400080010ff */
[----:B--23--:R-:W-:Y:S05]  /*4170*/  @P0 EXIT ;  /* 0x000000000000094d */ /* 0x00cfea0003800000 */
[----:B------:R-:W-:Y:S05]  /*4180*/  BRA `(.L_x_74) ;  /* 0xfffffffc00e87947 */ /* 0x000fea000383ffff */
.L_x_65:
[----:B------:R-:W-:-:S06]  /*4190*/  UISETP.GE.AND UP1, UPT, UR8, 0x4, UPT ;  /* 0x000000040800788c */ /* 0x000fcc000bf26270 */
[----:B------:R-:W-:-:S13]  /*41a0*/  PLOP3.LUT P0, PT, PT, PT, UP1, 0x80, 0x8 ;  /* 0x000000000008781c */ /* 0x000fda0003f0f018 */
[----:B------:R-:W-:Y:S05]  /*41b0*/  @!P0 EXIT ;  /* 0x000000000000894d */ /* 0x000fea0003800000 */
[----:B------:R-:W-:Y:S01]  /*41c0*/  BAR.SYNC.DEFER_BLOCKING 0x6, 0xa0 ;  /* 0x0182800000007b1d */ /* 0x000fe20000010000 */
[C---:B------:R-:W-:Y:S02]  /*41d0*/  IMAD.SHL.U32 R3, R166.reuse, 0x40, RZ ;  /* 0x00000040a6037824 */ /* 0x040fe400078e00ff */
[----:B------:R-:W-:Y:S02]  /*41e0*/  HFMA2 R76, -RZ, RZ, 0, 0 ;  /* 0x00000000ff4c7431 */ /* 0x000fe400000001ff */
[C---:B------:R-:W-:Y:S01]  /*41f0*/  IMAD.SHL.U32 R168, R166.reuse, 0x8, RZ ;  /* 0x00000008a6a87824 */ /* 0x040fe200078e00ff */
[----:B------:R-:W-:Y:S01]  /*4200*/  CS2R R174, SRZ ;  /* 0x0000000000ae7805 */ /* 0x000fe2000001ff00 */
[----:B------:R-:W-:Y:S01]  /*4210*/  IMAD.U32 R79, R166, 0x10000, RZ ;  /* 0x00010000a64f7824 */ /* 0x000fe200078e00ff */
[----:B------:R-:W-:Y:S01]  /*4220*/  UMOV UR43, 0x400 ;  /* 0x00000400002b7882 */ /* 0x000fe20000000000 */
[----:B------:R-:W-:Y:S01]  /*4230*/  LOP3.LUT R5, R3, 0x180, RZ, 0xc0, !PT ;  /* 0x0000018003057812 */ /* 0x000fe200078ec0ff */
[----:B------:R-:W-:Y:S01]  /*4240*/  ULEA UR43, UR37, UR43, 0x18 ;  /* 0x0000002b252b7291 */ /* 0x000fe2000f8ec0ff */
[----:B------:R-:W1:Y:S01]  /*4250*/  LDC R167, c[0x0][0x370] ;  /* 0x0000dc00ffa77b82 */ /* 0x000e620000000800 */
[----:B------:R-:W-:Y:S01]  /*4260*/  LOP3.LUT R79, R79, 0x600000, RZ, 0xc0, !PT ;  /* 0x006000004f4f7812 */ /* 0x000fe200078ec0ff */
[----:B------:R-:W-:Y:S01]  /*4270*/  IMAD.MOV.U32 R181, RZ, RZ, RZ ;  /* 0x000000ffffb57224 */ /* 0x000fe200078e00ff */
[----:B------:R-:W-:Y:S01]  /*4280*/  LOP3.LUT R168, R5, 0x30, R168, 0xf8, !PT ;  /* 0x0000003005a87812 */ /* 0x000fe200078ef8a8 */
[----:B------:R-:W-:Y:S01]  /*4290*/  UIADD3 UR4, UPT, UPT, UR43, 0x2200, URZ ;  /* 0x000022002b047890 */ /* 0x000fe2000fffe0ff */
[----:B------:R-:W-:Y:S01]  /*42a0*/  IMAD.MOV.U32 R173, RZ, RZ, RZ ;  /* 0x000000ffffad7224 */ /* 0x000fe200078e00ff */
[----:B------:R-:W2:Y:S01]  /*42b0*/  LDCU.64 UR46, c[0x0][0x348] ;  /* 0x00006900ff2e77ac */ /* 0x000ea20008000a00 */
[----:B------:R-:W-:Y:S01]  /*42c0*/  LOP3.LUT R168, R168, 0x1e40, R3, 0xf8, !PT ;  /* 0x00001e40a8a87812 */ /* 0x000fe200078ef803 */
[----:B------:R-:W4:Y:S01]  /*42d0*/  LDC R74, c[0x0][0xb0c] ;  /* 0x0002c300ff4a7b82 */ /* 0x000f220000000800 */
[----:B------:R-:W-:Y:S01]  /*42e0*/  IMAD.SHL.U32 R3, R166, 0x10, RZ ;  /* 0x00000010a6037824 */ /* 0x000fe200078e00ff */
[----:B------:R-:W-:Y:S01]  /*42f0*/  MOV R179, UR4 ;  /* 0x0000000400b37c02 */ /* 0x000fe20008000f00 */
[----:B------:R-:W1:Y:S03]  /*4300*/  LDCU.64 UR38, c[0x0][0x888] ;  /* 0x00011100ff2677ac */ /* 0x000e660008000a00 */
[C---:B------:R-:W-:Y:S01]  /*4310*/  LOP3.LUT R5, R3.reuse, 0x20, RZ, 0xc0, !PT ;  /* 0x0000002003057812 */ /* 0x040fe200078ec0ff */
[----:B------:R-:W3:Y:S01]  /*4320*/  LDS R0, [UR43+0xf0] ;  /* 0x0000f02bff007984 */ /* 0x000ee20008000800 */
[----:B------:R-:W1:Y:S01]  /*4330*/  LDC R170, c[0x0][0xb20] ;  /* 0x0002c800ffaa7b82 */ /* 0x000e620000000800 */
[----:B------:R-:W-:Y:S01]  /*4340*/  LOP3.LUT R3, R3, 0x40, RZ, 0xc0, !PT ;  /* 0x0000004003037812 */ /* 0x000fe200078ec0ff */
[----:B------:R-:W-:-:S06]  /*4350*/  UIADD3 UR42, UPT, UPT, UR43, 0x200, URZ ;  /* 0x000002002b2a7890 */ /* 0x000fcc000fffe0ff */
[----:B------:R-:W1:Y:S08]  /*4360*/  LDC R73, c[0x0][0xb30] ;  /* 0x0002cc00ff497b82 */ /* 0x000e700000000800 */
[----:B------:R-:W1:Y:S08]  /*4370*/  LDC.64 R152, c[0x0][0xb10] ;  /* 0x0002c400ff987b82 */ /* 0x000e700000000a00 */
[----:B------:R-:W1:Y:S08]  /*4380*/  LDC.64 R70, c[0x0][0xb18] ;  /* 0x0002c600ff467b82 */ /* 0x000e700000000a00 */
[----:B------:R-:W1:Y:S01]  /*4390*/  LDC.64 R148, c[0x0][0x888] ;  /* 0x00022200ff947b82 */ /* 0x000e620000000a00 */
[----:B---3--:R-:W-:-:S07]  /*43a0*/  IMAD.IADD R79, R0, 0x1, R79 ;  /* 0x00000001004f7824 */ /* 0x008fce00078e024f */
[----:B------:R-:W3:Y:S01]  /*43b0*/  LDC.64 R68, c[0x0][0xb28] ;  /* 0x0002ca00ff447b82 */ /* 0x000ee20000000a00 */
[----:B------:R-:W-:-:S05]  /*43c0*/  VIADD R0, R168, UR43 ;  /* 0x0000002ba8007c36 */ /* 0x000fca0008000000 */
[--C-:B------:R-:W-:Y:S02]  /*43d0*/  IADD3 R178, PT, PT, -R5, 0x200, R0.reuse ;  /* 0x0000020005b27810 */ /* 0x100fe40007ffe100 */
[----:B------:R-:W1:Y:S01]  /*43e0*/  LDC.64 R150, c[0x0][0x890] ;  /* 0x00022400ff967b82 */ /* 0x000e620000000a00 */
[----:B------:R-:W-:Y:S02]  /*43f0*/  IADD3 R177, PT, PT, -R3, 0x200, R0 ;  /* 0x0000020003b17810 */ /* 0x000fe40007ffe100 */
[----:B------:R-:W-:-:S05]  /*4400*/  IMAD.IADD R176, R178, 0x1, -R3 ;  /* 0x00000001b2b07824 */ /* 0x000fca00078e0a03 */
[----:B------:R-:W1:Y:S08]  /*4410*/  LDC.64 R146, c[0x0][0x8b0] ;  /* 0x00022c00ff927b82 */ /* 0x000e700000000a00 */
[----:B------:R-:W1:Y:S08]  /*4420*/  LDC.64 R144, c[0x0][0x8a8] ;  /* 0x00022a00ff907b82 */ /* 0x000e700000000a00 */
[----:B--2-4-:R-:W1:Y:S02]  /*4430*/  LDC R172, c[0x0][0x374] ;  /* 0x0000dd00ffac7b82 */ /* 0x014e640000000800 */
.L_x_92:
[C---:B------:R-:W-:Y:S02]  /*4440*/  LEA R0, R181.reuse, UR43, 0x3 ;  /* 0x0000002bb5007c11 */ /* 0x040fe4000f8e18ff */
[----:B------:R-:W-:Y:S02]  /*4450*/  SHF.L.U32 R3, R174, 0x1f, RZ ;  /* 0x0000001fae037819 */ /* 0x000fe400000006ff */
[----:B------:R-:W-:Y:S02]  /*4460*/  LEA R16, R181, UR43, 0x4 ;  /* 0x0000002bb5107c11 */ /* 0x000fe4000f8e20ff */
[----:B--2---:R-:W2:Y:S02]  /*4470*/  SYNCS.PHASECHK.TRANS64.TRYWAIT P0, [R0+URZ+0x40], R3 ;  /* 0x00004003000075a7 */ /* 0x004ea400080011ff */
[----:B-12---:R-:W-:Y:S05]  /*4480*/  @!P0 BRA `(.L_x_75) ;  /* 0x0000002800308947 */ /* 0x006fea0003800000 */
.L_x_120:
[----:B------:R-:W4:Y:S01]  /*4490*/  LDC.64 R12, c[0x0][0xb10] ;  /* 0x0002c400ff0c7b82 */ /* 0x000f220000000a00 */
[----:B------:R-:W3:Y:S01]  /*44a0*/  LDS.128 R16, [R16+0xd0] ;  /* 0x0000d00010107984 */ /* 0x000ee20000000c00 */
[----:B-1----:R-:W-:Y:S01]  /*44b0*/  ISETP.NE.AND P1, PT, R73, 0x1, PT ;  /* 0x000000014900780c */ /* 0x002fe20003f25270 */
[----:B--2---:R-:W-:Y:S01]  /*44c0*/  VIADD R0, R0, 0x50 ;  /* 0x0000005000007836 */ /* 0x004fe20000000000 */
[----:B------:R-:W-:Y:S04]  /*44d0*/  ISETP.GE.AND P0, PT, R72, 0x1, PT ;  /* 0x000000014800780c */ /* 0x000fe80003f06270 */
[----:B------:R-:W1:Y:S01]  /*44e0*/  LDC.64 R10, c[0x0][0xb18] ;  /* 0x0002c600ff0a7b82 */ /* 0x000e620000000a00 */
[----:B------:R-:W-:Y:S01]  /*44f0*/  PRMT R0, RZ, 0x654, R0 ;  /* 0x00000654ff007816 */ /* 0x000fe20000000000 */
[----:B------:R-:W-:Y:S01]  /*4500*/  @!PT LDS RZ, [RZ] ;  /* 0x00000000fffff984 */ /* 0x000fe20000000800 */
[----:B------:R-:W-:Y:S01]  /*4510*/  @!PT LDS RZ, [RZ] ;  /* 0x00000000fffff984 */ /* 0x000fe20000000800 */
[----:B------:R-:W-:Y:S01]  /*4520*/  @!PT LDS RZ, [RZ] ;  /* 0x00000000fffff984 */ /* 0x000fe20000000800 */
[----:B------:R-:W-:Y:S01]  /*4530*/  @!PT LDS RZ, [RZ] ;  /* 0x00000000fffff984 */ /* 0x000fe20000000800 */
[----:B------:R2:W-:Y:S06]  /*4540*/  MEMBAR.ALL.CTA ;  /* 0x0000000000007992 */ /* 0x0005ec0000008000 */
[----:B--2---:R-:W2:Y:S01]  /*4550*/  FENCE.VIEW.ASYNC.S ;  /* 0x00000000000073c6 */ /* 0x004ea20000000000 */
[----:B------:R-:W1:Y:S08]  /*4560*/  @!P1 LDC R14, c[0x0][0xb20] ;  /* 0x0002c800ff0e9b82 */ /* 0x000e700000000800 */
[----:B------:R-:W1:Y:S01]  /*4570*/  @!P1 LDC R9, c[0x0][0xb0c] ;  /* 0x0002c300ff099b82 */ /* 0x000e620000000800 */
[----:B--2---:R2:W-:Y:S01]  /*4580*/  SYNCS.ARRIVE.TRANS64.RED.A1T0 RZ, [R0+URZ], RZ ;  /* 0x000000ff00ff79a7 */ /* 0x0045e200081004ff */
[----:B---3--:R-:W-:Y:S04]  /*4590*/  LOP3.LUT P4, RZ, R18, 0x1, RZ, 0xc0, !PT ;  /* 0x0000000112ff7812 */ /* 0x008fe8000788c0ff */
[----:B------:R-:W-:Y:S09]  /*45a0*/  P2R R180, PR, RZ, 0x10 ;  /* 0x00000010ffb47803 */ /* 0x000ff20000000000 */
[----:B------:R-:W-:Y:S02]  /*45b0*/  @P4 MOV R77, R16 ;  /* 0x00000010004d4202 */ /* 0x000fe40000000f00 */
[----:B------:R-:W-:Y:S01]  /*45c0*/  @P4 LOP3.LUT R75, R17, 0xffff, RZ, 0xc0, !PT ;  /* 0x0000ffff114b4812 */ /* 0x000fe200078ec0ff */
[----:B--2-4-:R-:W-:Y:S06]  /*45d0*/  @!P0 BRA `(.L_x_76) ;  /* 0x0000000000a48947 */ /* 0x014fec0003800000 */
[----:B------:R-:W-:Y:S01]  /*45e0*/  IMAD.HI.U32 R21, R172, R71, RZ ;  /* 0x00000047ac157227 */ /* 0x000fe200078e00ff */
[----:B------:R-:W-:Y:S02]  /*45f0*/  ISETP.NE.AND P0, PT, R70, 0x1, PT ;  /* 0x000000014600780c */ /* 0x000fe40003f05270 */
[----:B------:R-:W-:Y:S01]  /*4600*/  ISETP.NE.AND P2, PT, R72, 0x1, PT ;  /* 0x000000014800780c */ /* 0x000fe20003f45270 */
[----:B------:R-:W-:Y:S01]  /*4610*/  IMAD.HI.U32 R20, R167, R152, RZ ;  /* 0x00000098a7147227 */ /* 0x000fe200078e00ff */
[----:B------:R-:W-:Y:S02]  /*4620*/  SHF.R.U32.HI R21, RZ, R170, R21 ;  /* 0x000000aaff157219 */ /* 0x000fe40000011615 */
[----:B------:R-:W-:Y:S01]  /*4630*/  ISETP.NE.AND P3, PT, R74, 0x1, PT ;  /* 0x000000014a00780c */ /* 0x000fe20003f65270 */
[----:B------:R-:W-:Y:S01]  /*4640*/  IMAD.HI.U32 R24, R77, R152, RZ ;  /* 0x000000984d187227 */ /* 0x000fe200078e00ff */
[----:B------:R-:W-:Y:S02]  /*4650*/  SHF.R.U32.HI R20, RZ, R153, R20 ;  /* 0x00000099ff147219 */ /* 0x000fe40000011614 */
[----:B------:R-:W-:Y:S01]  /*4660*/  SEL R3, R172, R21, !P0 ;  /* 0x00000015ac037207 */ /* 0x000fe20004000000 */
[----:B------:R-:W-:Y:S01]  /*4670*/  IMAD.HI.U32 R21, R75, R71, RZ ;  /* 0x000000474b157227 */ /* 0x000fe200078e00ff */
[----:B------:R-:W-:Y:S02]  /*4680*/  SEL R7, R167, R20, !P3 ;  /* 0x00000014a7077207 */ /* 0x000fe40005800000 */
[----:B------:R-:W-:Y:S01]  /*4690*/  SHF.R.U32.HI R24, RZ, R153, R24 ;  /* 0x00000099ff187219 */ /* 0x000fe20000011618 */
[-C--:B------:R-:W-:Y:S04]  /*46a0*/  IMAD.HI.U32 R20, R3, R68.reuse, RZ ;  /* 0x0000004403147227 */ /* 0x080fe800078e00ff */
[----:B------:R-:W-:Y:S01]  /*46b0*/  IMAD.HI.U32 R22, R7, R68, RZ ;  /* 0x0000004407167227 */ /* 0x000fe200078e00ff */
[-C--:B------:R-:W-:Y:S02]  /*46c0*/  @P2 SHF.R.U32.HI R3, RZ, R69.reuse, R20 ;  /* 0x00000045ff032219 */ /* 0x080fe40000011614 */
[----:B------:R-:W-:Y:S02]  /*46d0*/  SHF.R.U32.HI R20, RZ, R170, R21 ;  /* 0x000000aaff147219 */ /* 0x000fe40000011615 */
[----:B------:R-:W-:Y:S01]  /*46e0*/  @P2 SHF.R.U32.HI R7, RZ, R69, R22 ;  /* 0x00000045ff072219 */ /* 0x000fe20000011616 */
[C---:B------:R-:W-:Y:S01]  /*46f0*/  IMAD R2, R72.reuse, R3, RZ ;  /* 0x0000000348027224 */ /* 0x040fe200078e02ff */
[----:B------:R-:W-:Y:S02]  /*4700*/  SEL R5, R75, R20, !P0 ;  /* 0x000000144b057207 */ /* 0x000fe40004000000 */
[----:B------:R-:W-:Y:S01]  /*4710*/  SEL R3, R77, R24, !P3 ;  /* 0x000000184d037207 */ /* 0x000fe20005800000 */
[----:B------:R-:W-:Y:S01]  /*4720*/  IMAD R4, R72, R7, RZ ;  /* 0x0000000748047224 */ /* 0x000fe200078e02ff */
[C---:B------:R-:W-:Y:S01]  /*4730*/  ISETP.GE.AND P0, PT, R5.reuse, R2, PT ;  /* 0x000000020500720c */ /* 0x040fe20003f06270 */
[----:B------:R-:W-:Y:S03]  /*4740*/  IMAD.HI.U32 R6, R5, R68, RZ ;  /* 0x0000004405067227 */ /* 0x000fe600078e00ff */
[----:B------:R-:W-:Y:S01]  /*4750*/  ISETP.GE.OR P0, PT, R3, R4, P0 ;  /* 0x000000040300720c */ /* 0x000fe20000706670 */
[----:B------:R-:W-:Y:S01]  /*4760*/  IMAD.MOV R4, RZ, RZ, -R3 ;  /* 0x000000ffff047224 */ /* 0x000fe200078e0a03 */
[-C--:B------:R-:W-:Y:S03]  /*4770*/  SHF.R.U32.HI R6, RZ, R69.reuse, R6 ;  /* 0x00000045ff067219 */ /* 0x080fe60000011606 */
[----:B------:R-:W-:Y:S01]  /*4780*/  IMAD R77, R74, R4, R77 ;  /* 0x000000044a4d7224 */ /* 0x000fe200078e024d */
[----:B------:R-:W-:Y:S05]  /*4790*/  SEL R15, R5, R6, !P2 ;  /* 0x00000006050f7207 */ /* 0x000fea0005000000 */
[----:B------:R-:W-:Y:S02]  /*47a0*/  IMAD.MOV R6, RZ, RZ, -R15 ;  /* 0x000000ffff067224 */ /* 0x000fe400078e0a0f */
[C---:B------:R-:W-:Y:S04]  /*47b0*/  @!P0 IMAD.HI.U32 R2, R3.reuse, R68, RZ ;  /* 0x0000004403028227 */ /* 0x040fe800078e00ff */
[----:B------:R-:W-:Y:S01]  /*47c0*/  IMAD R6, R72, R6, R5 ;  /* 0x0000000648067224 */ /* 0x000fe200078e0205 */
[----:B------:R-:W-:Y:S04]  /*47d0*/  @!P0 SHF.R.U32.HI R2, RZ, R69, R2 ;  /* 0x00000045ff028219 */ /* 0x000fe80000011602 */
[----:B------:R-:W-:Y:S02]  /*47e0*/  @!P0 SEL R0, R3, R2, !P2 ;  /* 0x0000000203008207 */ /* 0x000fe40005000000 */
[----:B------:R-:W-:Y:S02]  /*47f0*/  IADD3 R2, PT, PT, -R5, RZ, RZ ;  /* 0x000000ff05027210 */ /* 0x000fe40007ffe1ff */
[----:B------:R-:W-:Y:S01]  /*4800*/  @!P0 IADD3 R8, PT, PT, R15, -R0, RZ ;  /* 0x800000000f088210 */ /* 0x000fe20007ffe0ff */
[----:B------:R-:W-:Y:S02]  /*4810*/  @!P0 IMAD R0, R7, R6, R0 ;  /* 0x0000000607008224 */ /* 0x000fe400078e0200 */
[----:B------:R-:W-:Y:S02]  /*4820*/  IMAD R75, R70, R2, R75 ;  /* 0x00000002464b7224 */ /* 0x000fe400078e024b */
[----:B------:R-:W-:Y:S02]  /*4830*/  @!P0 IMAD R5, R8, R72, R3 ;  /* 0x0000004808058224 */ /* 0x000fe400078e0203 */
[----:B------:R-:W-:Y:S04]  /*4840*/  @!P0 IMAD.MOV.U32 R3, RZ, RZ, R0 ;  /* 0x000000ffff038224 */ /* 0x000fe800078e0000 */
[----:B------:R-:W-:Y:S02]  /*4850*/  IMAD R77, R3, R74, R77 ;  /* 0x0000004a034d7224 */ /* 0x000fe400078e024d */
[----:B------:R-:W-:Y:S07]  /*4860*/  IMAD R75, R5, R70, R75 ;  /* 0x00000046054b7224 */ /* 0x000fee00078e024b */
.L_x_76:
[----:B------:R-:W-:Y:S01]  /*4870*/  @!P1 IMAD.HI.U32 R0, R77, R12, RZ ;  /* 0x0000000c4d009227 */ /* 0x000fe200078e00ff */
[----:B-1----:R-:W-:Y:S01]  /*4880*/  @!P1 ISETP.NE.AND P0, PT, R10, 0x1, PT ;  /* 0x000000010a00980c */ /* 0x002fe20003f05270 */
[----:B------:R-:W-:Y:S01]  /*4890*/  ULOP3.LUT UP0, URZ, UR42, 0x1b0, URZ, 0xc0, !UPT ;  /* 0x000001b02aff7892 */ /* 0x000fe2000f80c0ff */
[----:B------:R-:W-:Y:S01]  /*48a0*/  @!P1 ISETP.NE.AND P2, PT, R9, 0x1, PT ;  /* 0x000000010900980c */ /* 0x000fe20003f45270 */
[----:B------:R-:W-:Y:S01]  /*48b0*/  @!P1 IMAD.HI.U32 R3, R75, R11, RZ ;  /* 0x0000000b4b039227 */ /* 0x000fe200078e00ff */
[----:B------:R-:W-:Y:S02]  /*48c0*/  @!P1 SHF.R.U32.HI R0, RZ, R13, R0 ;  /* 0x0000000dff009219 */ /* 0x000fe40000011600 */
[----:B------:R-:W-:Y:S01]  /*48d0*/  @P4 SHF.R.U32.HI R171, RZ, 0x10, R17 ;  /* 0x00000010ffab4819 */ /* 0x000fe20000011611 */
[----:B------:R-:W-:Y:S01]  /*48e0*/  VIADD R181, R181, 0x1 ;  /* 0x00000001b5b57836 */ /* 0x000fe20000000000 */
[----:B------:R-:W-:Y:S02]  /*48f0*/  @!P1 SHF.R.U32.HI R2, RZ, R14, R3 ;  /* 0x0000000eff029219 */ /* 0x000fe40000011603 */
[----:B------:R-:W-:Y:S02]  /*4900*/  @!P1 SEL R3, R77, R0, !P2 ;  /* 0x000000004d039207 */ /* 0x000fe40005000000 */
[----:B------:R-:W-:Y:S05]  /*4910*/  @!P1 SEL R2, R75, R2, !P0 ;  /* 0x000000024b029207 */ /* 0x000fea0004000000 */
[----:B------:R-:W-:Y:S02]  /*4920*/  @!P1 IMAD.IADD R0, R2, 0x1, -R3 ;  /* 0x0000000102009824 */ /* 0x000fe400078e0a03 */
[----:B------:R-:W-:Y:S02]  /*4930*/  @!P1 IMAD.IADD R2, R3, 0x1, -R2 ;  /* 0x0000000103029824 */ /* 0x000fe400078e0a02 */
[----:B------:R-:W-:Y:S02]  /*4940*/  @!P1 IMAD R77, R0, R9, R77 ;  /* 0x00000009004d9224 */ /* 0x000fe400078e024d */
[----:B------:R-:W-:Y:S01]  /*4950*/  @!P1 IMAD R75, R2, R10, R75 ;  /* 0x0000000a024b9224 */ /* 0x000fe200078e024b */
[----:B------:R-:W-:Y:S06]  /*4960*/  BRA.U !UP0, `(.L_x_77) ;  /* 0x0000000108407547 */ /* 0x000fec000b800000 */
[----:B------:R-:W1:Y:S01]  /*4970*/  LDCU.64 UR8, c[0x4][0x80] ;  /* 0x01001000ff0877ac */ /* 0x000e620008000a00 */
[----:B------:R-:W-:Y:S01]  /*4980*/  MOV R3, 0x0 ;  /* 0x0000000000037802 */ /* 0x000fe20000000f00 */
[----:B------:R-:W-:Y:S02]  /*4990*/  HFMA2 R12, -RZ, RZ, 0, 5.9604644775390625e-08 ;  /* 0x00000001ff0c7431 */ /* 0x000fe400000001ff */
[----:B------:R-:W-:Y:S02]  /*49a0*/  IMAD.MOV.U32 R8, RZ, RZ, 0x70 ;  /* 0x00000070ff087424 */ /* 0x000fe400078e00ff */
[----:B------:R-:W-:Y:S01]  /*49b0*/  IMAD.MOV.U32 R13, RZ, RZ, RZ ;  /* 0x000000ffff0d7224 */ /* 0x000fe200078e00ff */
[----:B------:R-:W2:Y:S01]  /*49c0*/  LDCU.64 UR6, c[0x4][0x88] ;  /* 0x01001100ff0677ac */ /* 0x000ea20008000a00 */
[----:B------:R-:W3:Y:S01]  /*49d0*/  LDC.64 R2, c[0x4][R3] ;  /* 0x0100000003027b82 */ /* 0x000ee20000000a00 */
[----:B------:R-:W4:Y:S01]  /*49e0*/  LDCU.64 UR4, c[0x4][0x8] ;  /* 0x01000100ff0477ac */ /* 0x000f220008000a00 */
[----:B-1----:R-:W-:Y:S01]  /*49f0*/  MOV R5, UR9 ;  /* 0x0000000900057c02 */ /* 0x002fe20008000f00 */
[----:B------:R-:W-:Y:S01]  /*4a00*/  IMAD.U32 R4, RZ, RZ, UR8 ;  /* 0x00000008ff047e24 */ /* 0x000fe2000f8e00ff */
[----:B--2---:R-:W-:Y:S01]  /*4a10*/  MOV R7, UR7 ;  /* 0x0000000700077c02 */ /* 0x004fe20008000f00 */
[----:B------:R-:W-:Y:S01]  /*4a20*/  IMAD.U32 R6, RZ, RZ, UR6 ;  /* 0x00000006ff067e24 */ /* 0x000fe2000f8e00ff */
[----:B----4-:R-:W-:Y:S01]  /*4a30*/  MOV R11, UR5 ;  /* 0x00000005000b7c02 */ /* 0x010fe20008000f00 */
[----:B------:R-:W-:Y:S02]  /*4a40*/  IMAD.U32 R10, RZ, RZ, UR4 ;  /* 0x00000004ff0a7e24 */ /* 0x000fe4000f8e00ff */
[----:B------:R-:W-:Y:S07]  /*4a50*/  LEPC R20, `(.L_x_77) ;  /* 0x000000001014794e */ /* 0x000fee0000000000 */
[----:B---3-5:R-:W-:Y:S05]  /*4a60*/  CALL.ABS.NOINC R2 ;  /* 0x0000000002007343 */ /* 0x028fea0003c00000 */
.L_x_77:
[----:B------:R-:W-:Y:S01]  /*4a70*/  LOP3.LUT P0, RZ, R179, 0x1b0, RZ, 0xc0, !PT ;  /* 0x000001b0b3ff7812 */ /* 0x000fe2000780c0ff */
[----:B------:R-:W-:Y:S11]  /*4a80*/  BSSY.RECONVERGENT B6, `(.L_x_78) ;  /* 0x0000013000067945 */ /* 0x000ff60003800200 */
[----:B------:R-:W-:Y:S01]  /*4a90*/  @!UPT UIADD3 URZ, UPT, UPT, URZ, URZ, URZ ;  /* 0x000000fffffff290 */ /* 0x000fe2000fffe0ff */
[----:B------:R-:W-:Y:S05]  /*4aa0*/  @!P0 BRA `(.L_x_79) ;  /* 0x0000000000408947 */ /* 0x000fea0003800000 */
        /* <DEDUP_REMOVED lines=16> */
.L_x_79:
[----:B------:R-:W-:Y:S05]  /*4bb0*/  BSYNC.RECONVERGENT B6 ;  /* 0x0000000000067941 */ /* 0x000fea0003800200 */
.L_x_78:
[----:B------:R-:W-:Y:S01]  /*4bc0*/  ISETP.NE.U32.AND P3, PT, R150, RZ, PT ;  /* 0x000000ff9600720c */ /* 0x000fe20003f65070 */
[----:B------:R-:W-:Y:S01]  /*4bd0*/  UISETP.NE.AND UP1, UPT, UR44, URZ, UPT ;  /* 0x000000ff2c00728c */ /* 0x000fe2000bf25270 */
[----:B------:R-:W-:Y:S02]  /*4be0*/  ISETP.NE.U32.AND P4, PT, R146, RZ, PT ;  /* 0x000000ff9200720c */ /* 0x000fe40003f85070 */
[----:B------:R-:W-:Y:S02]  /*4bf0*/  ISETP.NE.AND.EX P3, PT, R151, RZ, PT, P3 ;  /* 0x000000ff9700720c */ /* 0x000fe40003f65330 */
[----:B------:R-:W-:Y:S02]  /*4c00*/  PLOP3.LUT P1, PT, PT, PT, PT, 0x8, 0x80 ;  /* 0x000000000080781c */ /* 0x000fe40003f2e170 */
[----:B------:R-:W-:Y:S02]  /*4c10*/  PLOP3.LUT P0, PT, PT, PT, UP1, 0x80, 0x8 ;  /* 0x000000000008781c */ /* 0x000fe40003f0f018 */
[----:B------:R-:W-:Y:S02]  /*4c20*/  ISETP.NE.AND.EX P4, PT, R147, RZ, PT, P4 ;  /* 0x000000ff9300720c */ /* 0x000fe40003f85340 */
[----:B------:R-:W1:Y:S09]  /*4c30*/  @UP1 LDCU.64 UR4, c[0x0][0x888] ;  /* 0x00011100ff0417ac */ /* 0x000e720008000a00 */
[----:B------:R-:W-:Y:S01]  /*4c40*/  @P0 PLOP3.LUT P1, PT, P3, PT, PT, 0x80, 0x8 ;  /* 0x000000000008081c */ /* 0x000fe20001f2f070 */
[----:B-1----:R-:W-:Y:S04]  /*4c50*/  @UP1 UISETP.NE.U32.AND UP0, UPT, UR4, URZ, UPT ;  /* 0x000000ff0400128c */ /* 0x002fe8000bf05070 */
[----:B------:R-:W-:Y:S04]  /*4c60*/  @UP1 UISETP.NE.AND.EX UP0, UPT, UR5, URZ, UPT, UP0 ;  /* 0x000000ff0500128c */ /* 0x000fe8000bf05300 */
[----:B------:R-:W-:Y:S01]  /*4c70*/  @UP1 USEL UR4, URZ, 0xffffffff, UP0 ;  /* 0xffffffffff041887 */ /* 0x000fe20008000000 */
[----:B------:R-:W-:Y:S11]  /*4c80*/  @!P3 BRA `(.L_x_80) ;  /* 0x00000000002cb947 */ /* 0x000ff60003800000 */
[----:B------:R-:W-:Y:S01]  /*4c90*/  ISETP.NE.U32.AND P2, PT, R148, RZ, PT ;  /* 0x000000ff9400720c */ /* 0x000fe20003f45070 */
[----:B------:R-:W-:Y:S03]  /*4ca0*/  IMAD.MOV.U32 R164, RZ, RZ, 0x1 ;  /* 0x00000001ffa47424 */ /* 0x000fe600078e00ff */
[----:B------:R-:W-:Y:S11]  /*4cb0*/  ISETP.NE.AND.EX P2, PT, R149, RZ, PT, P2 ;  /* 0x000000ff9500720c */ /* 0x000ff60003f45320 */
[----:B------:R-:W-:Y:S02]  /*4cc0*/  @!UPT UIADD3 URZ, UPT, UPT, URZ, URZ, URZ ;  /* 0x000000fffffff290 */ /* 0x000fe4000fffe0ff */
[----:B------:R-:W1:Y:S01]  /*4cd0*/  @P2 LDC.64 R2, c[0x0][0x888] ;  /* 0x00022200ff022b82 */ /* 0x000e620000000a00 */
[----:B------:R-:W-:Y:S04]  /*4ce0*/  @P2 IMAD R0, R150, UR36, RZ ;  /* 0x0000002496002c24 */ /* 0x000fe8000f8e02ff */
[----:B-1----:R-:W-:Y:S04]  /*4cf0*/  @P2 IMAD.WIDE R2, R0, 0x4, R2 ;  /* 0x0000000400022825 */ /* 0x002fe800078e0202 */
[----:B------:R-:W-:Y:S01]  /*4d00*/  HFMA2 R0, -RZ, RZ, 0, 5.9604644775390625e-08 ;  /* 0x00000001ff007431 */ /* 0x000fe200000001ff */
[----:B-----5:R1:W5:Y:S04]  /*4d10*/  @P2 LDG.E R81, desc[UR40][R2.64] ;  /* 0x0000002802512981 */ /* 0x020368000c1e1900 */
[----:B------:R-:W-:Y:S01]  /*4d20*/  @!P2 PRMT R164, R0, 0x7610, R164 ;  /* 0x0000761000a4a816 */ /* 0x000fe200000000a4 */
[----:B-1----:R-:W2:Y:S06]  /*4d30*/  @!P2 LDC R81, c[0x0][0x880] ;  /* 0x00022000ff51ab82 */ /* 0x002eac0000000800 */
.L_x_80:
[----:B------:R-:W-:Y:S05]  /*4d40*/  @!P4 BRA `(.L_x_81) ;  /* 0x000000000020c947 */ /* 0x000fea0003800000 */
[----:B------:R-:W-:Y:S04]  /*4d50*/  ISETP.NE.U32.AND P2, PT, R144, RZ, PT ;  /* 0x000000ff9000720c */ /* 0x000fe80003f45070 */
[----:B------:R-:W-:Y:S11]  /*4d60*/  ISETP.NE.AND.EX P2, PT, R145, RZ, PT, P2 ;  /* 0x000000ff9100720c */ /* 0x000ff60003f45320 */
[----:B------:R-:W-:Y:S02]  /*4d70*/  @!UPT UIADD3 URZ, UPT, UPT, URZ, URZ, URZ ;  /* 0x000000fffffff290 */ /* 0x000fe4000fffe0ff */
[----:B------:R-:W1:Y:S01]  /*4d80*/  @P2 LDC.64 R2, c[0x0][0x8a8] ;  /* 0x00022a00ff022b82 */ /* 0x000e620000000a00 */
[----:B------:R-:W-:Y:S04]  /*4d90*/  @P2 IMAD R0, R146, UR36, RZ ;  /* 0x0000002492002c24 */ /* 0x000fe8000f8e02ff */
[----:B-1----:R-:W-:Y:S05]  /*4da0*/  @P2 IMAD.WIDE R2, R0, 0x4, R2 ;  /* 0x0000000400022825 */ /* 0x002fea00078e0202 */
[----:B-----5:R1:W5:Y:S02]  /*4db0*/  @P2 LDG.E R78, desc[UR40][R2.64] ;  /* 0x00000028024e2981 */ /* 0x020364000c1e1900 */
[----:B-1----:R-:W3:Y:S02]  /*4dc0*/  @!P2 LDC R78, c[0x0][0x8a0] ;  /* 0x00022800ff4eab82 */ /* 0x002ee40000000800 */
.L_x_81:
[----:B--2--5:R-:W-:Y:S01]  /*4dd0*/  @P0 FSETP.NEU.AND P4, PT, R81, RZ, PT ;  /* 0x000000ff5100020b */ /* 0x024fe20003f8d000 */
[----:B------:R-:W-:Y:S01]  /*4de0*/  IMAD.U32 R0, RZ, RZ, UR4 ;  /* 0x00000004ff007e24 */ /* 0x000fe2000f8e00ff */
[----:B------:R-:W-:Y:S01]  /*4df0*/  @P0 LOP3.LUT P2, RZ, R164, 0xff, RZ, 0xc0, !PT ;  /* 0x000000ffa4ff0812 */ /* 0x000fe2000784c0ff */
[----:B------:R-:W-:Y:S01]  /*4e00*/  BSSY B1, `(.L_x_82) ;  /* 0x000003d000017945 */ /* 0x000fe20003800000 */
[----:B------:R-:W-:Y:S01]  /*4e10*/  @P0 SEL R3, RZ, 0xffffffff, P4 ;  /* 0xffffffffff030807 */ /* 0x000fe20002000000 */
[C---:B------:R-:W-:Y:S01]  /*4e20*/  IMAD R64, R76.reuse, 0x40, R79 ;  /* 0x000000404c407824 */ /* 0x040fe200078e024f */
[----:B------:R-:W-:Y:S02]  /*4e30*/  LEA R156, R76, UR43, 0x3 ;  /* 0x0000002b4c9c7c11 */ /* 0x000fe4000f8e18ff */
[----:B------:R-:W-:Y:S02]  /*4e40*/  CS2R R86, SRZ ;  /* 0x0000000000567805 */ /* 0x000fe4000001ff00 */
[----:B------:R-:W-:Y:S02]  /*4e50*/  @P1 SEL R3, R0, R3, !P2 ;  /* 0x0000000300031207 */ /* 0x000fe40005000000 */
[----:B------:R-:W-:Y:S02]  /*4e60*/  CS2R R84, SRZ ;  /* 0x0000000000547805 */ /* 0x000fe4000001ff00 */
[----:B------:R-:W-:Y:S02]  /*4e70*/  SHF.L.U32 R5, R175, 0x1f, RZ ;  /* 0x0000001faf057819 */ /* 0x000fe400000006ff */
[----:B------:R-:W-:Y:S02]  /*4e80*/  CS2R R90, SRZ ;  /* 0x00000000005a7805 */ /* 0x000fe4000001ff00 */
[----:B------:R-:W-:Y:S02]  /*4e90*/  @P0 LOP3.LUT R3, R3, 0x1, RZ, 0xc0, !PT ;  /* 0x0000000103030812 */ /* 0x000fe400078ec0ff */
[----:B------:R-:W-:Y:S02]  /*4ea0*/  CS2R R88, SRZ ;  /* 0x0000000000587805 */ /* 0x000fe4000001ff00 */
[----:B------:R-:W-:Y:S02]  /*4eb0*/  PLOP3.LUT P5, PT, PT, PT, PT, 0x8, 0x80 ;  /* 0x000000000080781c */ /* 0x000fe40003fae170 */
[----:B------:R-:W-:Y:S02]  /*4ec0*/  CS2R R98, SRZ ;  /* 0x0000000000627805 */ /* 0x000fe4000001ff00 */
[----:B------:R-:W-:Y:S02]  /*4ed0*/  ISETP.NE.U32.OR P1, PT, R3, 0x1, !P0 ;  /* 0x000000010300780c */ /* 0x000fe40004725470 */
[----:B------:R-:W-:Y:S02]  /*4ee0*/  CS2R R96, SRZ ;  /* 0x0000000000607805 */ /* 0x000fe4000001ff00 */
[----:B------:R-:W-:Y:S02]  /*4ef0*/  CS2R R94, SRZ ;  /* 0x00000000005e7805 */ /* 0x000fe4000001ff00 */
[----:B------:R-:W-:Y:S07]  /*4f00*/  CS2R R92, SRZ ;  /* 0x00000000005c7805 */ /* 0x000fee000001ff00 */
[----:B------:R-:W-:Y:S04]  /*4f10*/  @P1 SHF.L.U32 R2, R173, 0x1f, RZ ;  /* 0x0000001fad021819 */ /* 0x000fe800000006ff */
[----:B------:R-:W1:Y:S01]  /*4f20*/  @P1 SYNCS.PHASECHK.TRANS64.TRYWAIT P0, [UR43+0x20], R2 ;  /* 0x00002002ff0015a7 */ /* 0x000e62000800112b */
[----:B------:R2:W4:Y:S01]  /*4f30*/  SYNCS.PHASECHK.TRANS64.TRYWAIT P4, [R156+URZ+0x60], R5 ;  /* 0x000060059c0075a7 */ /* 0x00052200080811ff */
[----:B-1----:R-:W-:Y:S01]  /*4f40*/  @P1 PLOP3.LUT P5, PT, P0, PT, PT, 0x8, 0x80 ;  /* 0x000000000080181c */ /* 0x002fe200007ae170 */
[----:B------:R-:W-:Y:S01]  /*4f50*/  @!UPT UIADD3 URZ, UPT, UPT, URZ, URZ, URZ ;  /* 0x000000fffffff290 */ /* 0x000fe2000fffe0ff */
[----:B--2-4-:R-:W-:Y:S11]  /*4f60*/  @!P1 BRA `(.L_x_83) ;  /* 0x0000000000989947 */ /* 0x014ff60003800000 */
[----:B------:R-:W-:Y:S01]  /*4f70*/  ISETP.NE.U32.AND P0, PT, RZ, UR38, PT ;  /* 0x00000026ff007c0c */ /* 0x000fe2000bf05070 */
[----:B------:R-:W-:Y:S01]  /*4f80*/  BSSY B0, `(.L_x_84) ;  /* 0x0000016000007945 */ /* 0x000fe20003800000 */
[----:B------:R-:W-:Y:S02]  /*4f90*/  FSETP.NEU.AND P2, PT, R81, RZ, PT ;  /* 0x000000ff5100720b */ /* 0x000fe40003f4d000 */
[----:B------:R-:W-:Y:S02]  /*4fa0*/  CS2R R94, SRZ ;  /* 0x00000000005e7805 */ /* 0x000fe4000001ff00 */
[----:B------:R-:W-:Y:S02]  /*4fb0*/  ISETP.NE.AND.EX P0, PT, RZ, UR39, PT, P0 ;  /* 0x00000027ff007c0c */ /* 0x000fe4000bf05300 */
[----:B------:R-:W-:Y:S02]  /*4fc0*/  CS2R R92, SRZ ;  /* 0x00000000005c7805 */ /* 0x000fe4000001ff00 */
[----:B------:R-:W-:Y:S02]  /*4fd0*/  LOP3.LUT P1, RZ, R164, 0xff, RZ, 0xc0, !PT ;  /* 0x000000ffa4ff7812 */ /* 0x000fe4000782c0ff */
[----:B------:R-:W-:Y:S02]  /*4fe0*/  CS2R R98, SRZ ;  /* 0x0000000000627805 */ /* 0x000fe4000001ff00 */
[----:B------:R-:W-:Y:S02]  /*4ff0*/  SEL R0, RZ, 0xffffffff, P2 ;  /* 0xffffffffff007807 */ /* 0x000fe40001000000 */
[----:B------:R-:W-:Y:S02]  /*5000*/  CS2R R96, SRZ ;  /* 0x0000000000607805 */ /* 0x000fe4000001ff00 */
[----:B------:R-:W-:Y:S02]  /*5010*/  SEL R3, RZ, 0xffffffff, P0 ;  /* 0xffffffffff037807 */ /* 0x000fe40000000000 */
[----:B------:R-:W-:Y:S02]  /*5020*/  CS2R R90, SRZ ;  /* 0x00000000005a7805 */ /* 0x000fe4000001ff00 */
[----:B------:R-:W-:Y:S02]  /*5030*/  CS2R R88, SRZ ;  /* 0x0000000000587805 */ /* 0x000fe4000001ff00 */
[----:B------:R-:W-:Y:S02]  /*5040*/  CS2R R86, SRZ ;  /* 0x0000000000567805 */ /* 0x000fe4000001ff00 */
[----:B------:R-:W-:Y:S02]  /*5050*/  @P3 SEL R0, R3, R0, !P1 ;  /* 0x0000000003003207 */ /* 0x000fe40004800000 */
[----:B------:R-:W-:Y:S02]  /*5060*/  CS2R R84, SRZ ;  /* 0x0000000000547805 */ /* 0x000fe4000001ff00 */
[----:B------:R-:W-:Y:S04]  /*5070*/  LOP3.LUT R0, R0, 0x1, RZ, 0xc0, !PT ;  /* 0x0000000100007812 */ /* 0x000fe800078ec0ff */
[----:B------:R-:W-:Y:S01]  /*5080*/  ISETP.NE.U32.AND P0, PT, R0, 0x1, PT ;  /* 0x000000010000780c */ /* 0x000fe20003f05070 */
[----:B------:R-:W-:Y:S01]  /*5090*/  @!UPT UIADD3 URZ, UPT, UPT, URZ, URZ, URZ ;  /* 0x000000fffffff290 */ /* 0x000fe2000fffe0ff */
[----:B------:R-:W-:Y:S11]  /*50a0*/  @!P5 BRA `(.L_x_85) ;  /* 0x00000000000cd947 */ /* 0x000ff60003800000 */
[----:B------:R-:W-:Y:S04]  /*50b0*/  SHF.L.U32 R3, R173, 0x1f, RZ ;  /* 0x0000001fad037819 */ /* 0x000fe800000006ff */
[----:B------:R-:W1:Y:S02]  /*50c0*/  SYNCS.PHASECHK.TRANS64.TRYWAIT P1, [UR43+0x20], R3 ;  /* 0x00002003ff0075a7 */ /* 0x000e64000802112b */
[----:B-1----:R-:W-:Y:S05]  /*50d0*/  @!P1 BRA `(.L_x_86) ;  /* 0x0000001c00309947 */ /* 0x002fea0003800000 */
.L_x_85:
[----:B------:R-:W-:Y:S05]  /*50e0*/  BSYNC B0 ;  /* 0x0000000000007941 */ /* 0x000fea0003800000 */
.L_x_84:
[----:B------:R2:W4:Y:S01]  /*50f0*/  @P0 LDS.128 R92, [R168+UR43+0x200] ;  /* 0x0002002ba85c0984 */ /* 0x0005220008000c00 */
[----:B------:R-:W-:Y:S01]  /*5100*/  UIADD3 UR4, UPT, UPT, UR43, 0x28, URZ ;  /* 0x000000282b047890 */ /* 0x000fe2000fffe0ff */
[----:B------:R-:W-:Y:S02]  /*5110*/  LOP3.LUT R173, R173, 0x1, RZ, 0x3c, !PT ;  /* 0x00000001adad7812 */ /* 0x000fe400078e3cff */
[----:B------:R2:W1:Y:S01]  /*5120*/  @P0 LDS.128 R96, [R178+0x10] ;  /* 0x00001000b2600984 */ /* 0x0004620000000c00 */
[----:B------:R-:W-:Y:S03]  /*5130*/  UPRMT UR4, UR37, 0x654, UR4 ;  /* 0x0000065425047896 */ /* 0x000fe60008000004 */
[----:B------:R2:W1:Y:S04]  /*5140*/  @P0 LDS.128 R88, [R177+0x20] ;  /* 0x00002000b1580984 */ /* 0x0004680000000c00 */
[----:B------:R2:W1:Y:S01]  /*5150*/  @P0 LDS.128 R84, [R176+0x30] ;  /* 0x00003000b0540984 */ /* 0x0004620000000c00 */
[----:B------:R-:W-:Y:S01]  /*5160*/  @!PT LDS RZ, [RZ] ;  /* 0x00000000fffff984 */ /* 0x000fe20000000800 */
[----:B------:R-:W-:Y:S01]  /*5170*/  @!PT LDS RZ, [RZ] ;  /* 0x00000000fffff984 */ /* 0x000fe20000000800 */
[----:B------:R-:W-:Y:S01]  /*5180*/  @!PT LDS RZ, [RZ] ;  /* 0x00000000fffff984 */ /* 0x000fe20000000800 */
[----:B------:R-:W-:Y:S01]  /*5190*/  @!PT LDS RZ, [RZ] ;  /* 0x00000000fffff984 */ /* 0x000fe20000000800 */
[----:B------:R5:W-:Y:S06]  /*51a0*/  MEMBAR.ALL.CTA ;  /* 0x0000000000007992 */ /* 0x000bec0000008000 */
[----:B-----5:R-:W5:Y:S02]  /*51b0*/  FENCE.VIEW.ASYNC.S ;  /* 0x00000000000073c6 */ /* 0x020f640000000000 */
[----:B-----5:R-:W-:Y:S01]  /*51c0*/  SYNCS.ARRIVE.TRANS64.RED.A1T0 RZ, [UR4], RZ ;  /* 0x000000ffffff79a7 */ /* 0x020fe20008100404 */
.L_x_83:
[----:B------:R-:W-:Y:S05]  /*51d0*/  BSYNC B1 ;  /* 0x0000000000017941 */ /* 0x000fea0003800000 */
.L_x_82:
[----:B-1----:R-:W-:Y:S04]  /*51e0*/  SHF.R.U32.HI R0, RZ, 0x15, R64 ;  /* 0x00000015ff007819 */ /* 0x002fe80000011640 */
[----:B------:R-:W-:Y:S01]  /*51f0*/  LOP3.LUT P0, RZ, R0, 0x3, R169, 0x48, !PT ;  /* 0x0000000300ff7812 */ /* 0x000fe200078048a9 */
[----:B------:R-:W-:Y:S01]  /*5200*/  @!UPT UIADD3 URZ, UPT, UPT, URZ, URZ, URZ ;  /* 0x000000fffffff290 */ /* 0x000fe2000fffe0ff */
[----:B------:R-:W-:Y:S11]  /*5210*/  @P4 BRA `(.L_x_87) ;  /* 0x0000000000084947 */ /* 0x000ff60003800000 */
[----:B------:R-:W1:Y:S02]  /*5220*/  SYNCS.PHASECHK.TRANS64.TRYWAIT P1, [R156+URZ+0x60], R5 ;  /* 0x000060059c0075a7 */ /* 0x000e6400080211ff */
[----:B-1----:R-:W-:Y:S05]  /*5230*/  @!P1 BRA `(.L_x_88) ;  /* 0x0000001800f09947 */ /* 0x002fea0003800000 */
.L_x_87:
[----:B------:R-:W-:Y:S05]  /*5240*/  @!P0 BRA `(.L_x_89) ;  /* 0x0000000000408947 */ /* 0x000fea0003800000 */
[----:B------:R-:W1:Y:S01]  /*5250*/  LDCU.64 UR8, c[0x4][0x70] ;  /* 0x01000e00ff0877ac */ /* 0x000e620008000a00 */
[----:B------:R-:W-:Y:S01]  /*5260*/  MOV R3, 0x0 ;  /* 0x0000000000037802 */ /* 0x000fe20000000f00 */
[----:B------:R-:W-:Y:S02]  /*5270*/  HFMA2 R12, -RZ, RZ, 0, 5.9604644775390625e-08 ;  /* 0x00000001ff0c7431 */ /* 0x000fe400000001ff */
[----:B------:R-:W-:Y:S02]  /*5280*/  IMAD.MOV.U32 R8, RZ, RZ, 0x192 ;  /* 0x00000192ff087424 */ /* 0x000fe400078e00ff */
[----:B------:R-:W-:Y:S01]  /*5290*/  IMAD.MOV.U32 R13, RZ, RZ, RZ ;  /* 0x000000ffff0d7224 */ /* 0x000fe200078e00ff */
[----:B------:R-:W5:Y:S01]  /*52a0*/  LDCU.64 UR6, c[0x4][0x78] ;  /* 0x01000f00ff0677ac */ /* 0x000f620008000a00 */
[----:B------:R-:W2:Y:S01]  /*52b0*/  LDC.64 R2, c[0x4][R3] ;  /* 0x0100000003027b82 */ /* 0x000ea20000000a00 */
[----:B------:R-:W3:Y:S01]  /*52c0*/  LDCU.64 UR4, c[0x4][0x10] ;  /* 0x01000200ff0477ac */ /* 0x000ee20008000a00 */
[----:B-1----:R-:W-:Y:S01]  /*52d0*/  MOV R5, UR9 ;  /* 0x0000000900057c02 */ /* 0x002fe20008000f00 */
[----:B------:R-:W-:Y:S01]  /*52e0*/  IMAD.U32 R4, RZ, RZ, UR8 ;  /* 0x00000008ff047e24 */ /* 0x000fe2000f8e00ff */
[----:B-----5:R-:W-:Y:S01]  /*52f0*/  MOV R7, UR7 ;  /* 0x0000000700077c02 */ /* 0x020fe20008000f00 */
[----:B------:R-:W-:Y:S01]  /*5300*/  IMAD.U32 R6, RZ, RZ, UR6 ;  /* 0x00000006ff067e24 */ /* 0x000fe2000f8e00ff */
[----:B---3--:R-:W-:Y:S01]  /*5310*/  MOV R11, UR5 ;  /* 0x00000005000b7c02 */ /* 0x008fe20008000f00 */
[----:B------:R-:W-:Y:S02]  /*5320*/  IMAD.U32 R10, RZ, RZ, UR4 ;  /* 0x00000004ff0a7e24 */ /* 0x000fe4000f8e00ff */
[----:B------:R-:W-:Y:S07]  /*5330*/  LEPC R20, `(.L_x_89) ;  /* 0x000000001014794e */ /* 0x000fee0000000000 */
[----:B--2-4-:R-:W-:Y:S05]  /*5340*/  CALL.ABS.NOINC R2 ;  /* 0x0000000002007343 */ /* 0x014fea0003c00000 */
.L_x_89:
[----:B------:R-:W-:Y:S01]  /*5350*/  LOP3.LUT P0, RZ, R166, 0x60, RZ, 0xc0, !PT ;  /* 0x00000060a6ff7812 */ /* 0x000fe2000780c0ff */
[----:B------:R-:W-:Y:S05]  /*5360*/  WARPSYNC.ALL ;  /* 0x0000000000007948 */ /* 0x000fea0003800000 */
[----:B------:R-:W-:Y:S01]  /*5370*/  R2UR UR4, R64 ;  /* 0x00000000400472ca */ /* 0x000fe200000e0000 */
[----:B------:R-:W-:Y:S01]  /*5380*/  BSSY.RECONVERGENT B0, `(.L_x_90) ;  /* 0x0000121000007945 */ /* 0x000fe20003800200 */
[-C--:B----4-:R-:W-:Y:S02]  /*5390*/  F2FP.F16.E4M3.UNPACK_B R82, R92.reuse ;  /* 0x0000005cff52723e */ /* 0x090fe400020006ff */
[----:B------:R-:W-:Y:S02]  /*53a0*/  F2FP.F16.E4M3.UNPACK_B R109, R92.H1 ;  /* 0x0000005cff6d723e */ /* 0x000fe400030006ff */
[-C--:B------:R-:W-:Y:S01]  /*53b0*/  F2FP.F16.E4M3.UNPACK_B R107, R93.reuse ;  /* 0x0000005dff6b723e */ /* 0x080fe200020006ff */
[--C-:B------:R-:W-:Y:S01]  /*53c0*/  HADD2.F32 R80, -RZ, R82.reuse.H0_H0 ;  /* 0x20000052ff507230 */ /* 0x100fe20000004100 */
[----:B------:R-:W-:Y:S01]  /*53d0*/  F2FP.F16.E4M3.UNPACK_B R105, R93.H1 ;  /* 0x0000005dff69723e */ /* 0x000fe200030006ff */
[----:B------:R-:W-:Y:S01]  /*53e0*/  HADD2.F32 R82, -RZ, R82.H1_H1 ;  /* 0x30000052ff527230 */ /* 0x000fe20000004100 */
[-C--:B------:R-:W-:Y:S01]  /*53f0*/  F2FP.F16.E4M3.UNPACK_B R130, R84.reuse ;  /* 0x00000054ff82723e */ /* 0x080fe200020006ff */
[--C-:B------:R-:W-:Y:S01]  /*5400*/  HADD2.F32 R83, -RZ, R109.reuse.H0_H0 ;  /* 0x2000006dff537230 */ /* 0x100fe20000004100 */
[----:B------:R-:W-:Y:S01]  /*5410*/  F2FP.F16.E4M3.UNPACK_B R132, R84.H1 ;  /* 0x00000054ff84723e */ /* 0x000fe200030006ff */
[----:B------:R-:W3:Y:S01]  /*5420*/  LDTM.x64 R4, tmem[UR4] ;  /* 0x00000004000479ee */ /* 0x000ee20008340000 */
[----:B------:R-:W-:Y:S01]  /*5430*/  NOP ;  /* 0x0000000000007918 */ /* 0x000fe20000000000 */
[----:B------:R-:W-:Y:S01]  /*5440*/  R2UR UR5, R156 ;  /* 0x000000009c0572ca */ /* 0x000fe200000e0000 */
[--C-:B------:R-:W-:Y:S01]  /*5450*/  HADD2.F32 R129, -RZ, R130.reuse.H0_H0 ;  /* 0x20000082ff817230 */ /* 0x100fe20000004100 */
[----:B------:R-:W-:Y:S01]  /*5460*/  F2FP.F16.E4M3.UNPACK_B R93, R94 ;  /* 0x0000005eff5d723e */ /* 0x000fe200020006ff */
[----:B------:R-:W-:Y:S01]  /*5470*/  HADD2.F32 R130, -RZ, R130.H1_H1 ;  /* 0x30000082ff827230 */ /* 0x000fe20000004100 */
[-C--:B------:R-:W-:Y:S01]  /*5480*/  F2FP.F16.E4M3.UNPACK_B R134, R85.reuse ;  /* 0x00000055ff86723e */ /* 0x080fe200020006ff */
[----:B------:R-:W-:Y:S01]  /*5490*/  HADD2.F32 R84, -RZ, R109.H1_H1 ;  /* 0x3000006dff547230 */ /* 0x000fe20000004100 */
[----:B------:R-:W-:Y:S01]  /*54a0*/  F2FP.F16.E4M3.UNPACK_B R136, R85.H1 ;  /* 0x00000055ff88723e */ /* 0x000fe200030006ff */
[--C-:B------:R-:W-:Y:S01]  /*54b0*/  HADD2.F32 R85, -RZ, R107.reuse.H0_H0 ;  /* 0x2000006bff557230 */ /* 0x100fe20000004100 */
[-C--:B------:R-:W-:Y:S01]  /*54c0*/  F2FP.F16.E4M3.UNPACK_B R138, R86.reuse ;  /* 0x00000056ff8a723e */ /* 0x080fe200020006ff */
[--C-:B------:R-:W-:Y:S01]  /*54d0*/  HADD2.F32 R133, -RZ, R134.reuse.H0_H0 ;  /* 0x20000086ff857230 */ /* 0x100fe20000004100 */
[----:B------:R-:W-:Y:S01]  /*54e0*/  F2FP.F16.E4M3.UNPACK_B R140, R86.H1 ;  /* 0x00000056ff8c723e */ /* 0x000fe200030006ff */
[----:B------:R-:W-:Y:S01]  /*54f0*/  HADD2.F32 R86, -RZ, R107.H1_H1 ;  /* 0x3000006bff567230 */ /* 0x000fe20000004100 */
[----:B------:R-:W-:Y:S01]  /*5500*/  F2FP.F16.E4M3.UNPACK_B R142, R87 ;  /* 0x00000057ff8e723e */ /* 0x000fe200020006ff */
[----:B------:R-:W-:Y:S01]  /*5510*/  UIADD3 UR5, UPT, UPT, UR5, 0x80, URZ ;  /* 0x0000008005057890 */ /* 0x000fe2000fffe0ff */
[----:B------:R-:W-:Y:S01]  /*5520*/  HADD2.F32 R134, -RZ, R134.H1_H1 ;  /* 0x30000086ff867230 */ /* 0x000fe20000004100 */
[----:B------:R-:W-:Y:S01]  /*5530*/  F2FP.F16.E4M3.UNPACK_B R114, R88 ;  /* 0x00000058ff72723e */ /* 0x000fe200020006ff */
[--C-:B------:R-:W-:Y:S01]  /*5540*/  HADD2.F32 R137, -RZ, R138.reuse.H0_H0 ;  /* 0x2000008aff897230 */ /* 0x100fe20000004100 */
[----:B------:R-:W-:Y:S01]  /*5550*/  UPRMT UR5, UR37, 0x654, UR5 ;  /* 0x0000065425057896 */ /* 0x000fe20008000005 */
[----:B------:R-:W-:Y:S01]  /*5560*/  HADD2.F32 R138, -RZ, R138.H1_H1 ;  /* 0x3000008aff8a7230 */ /* 0x000fe20000004100 */
[-C--:B------:R-:W-:Y:S01]  /*5570*/  F2FP.F16.E4M3.UNPACK_B R118, R89.reuse ;  /* 0x00000059ff76723e */ /* 0x080fe200020006ff */
[--C-:B------:R-:W-:Y:S01]  /*5580*/  HADD2.F32 R113, -RZ, R114.reuse.H0_H0 ;  /* 0x20000072ff717230 */ /* 0x100fe20000004100 */
[----:B------:R-:W-:Y:S01]  /*5590*/  F2FP.F16.E4M3.UNPACK_B R120, R89.H1 ;  /* 0x00000059ff78723e */ /* 0x000fe200030006ff */
[C---:B---3--:R-:W-:Y:S01]  /*55a0*/  FMUL R4, R78.reuse, R4 ;  /* 0x000000044e047220 */ /* 0x048fe20000400000 */
[C---:B------:R-:W-:Y:S01]  /*55b0*/  FMUL R5, R78.reuse, R5 ;  /* 0x000000054e057220 */ /* 0x040fe20000400000 */
[C---:B------:R-:W-:Y:S01]  /*55c0*/  FMUL R8, R78.reuse, R8 ;  /* 0x000000084e087220 */ /* 0x040fe20000400000 */
[C---:B------:R-:W-:Y:S01]  /*55d0*/  FMUL R9, R78.reuse, R9 ;  /* 0x000000094e097220 */ /* 0x040fe20000400000 */
[----:B------:R-:W-:Y:S01]  /*55e0*/  SYNCS.ARRIVE.TRANS64.RED.A1T0 RZ, [UR5], RZ ;  /* 0x000000ffffff79a7 */ /* 0x000fe20008100405 */
[C---:B------:R-:W-:Y:S01]  /*55f0*/  FFMA R4, R81.reuse, R80, R4 ;  /* 0x0000005051047223 */ /* 0x040fe20000000004 */
[C---:B------:R-:W-:Y:S01]  /*5600*/  FFMA R5, R81.reuse, R82, R5 ;  /* 0x0000005251057223 */ /* 0x040fe20000000005 */
[----:B------:R-:W-:Y:S02]  /*5610*/  HADD2.F32 R89, -RZ, R93.H0_H0 ;  /* 0x2000005dff597230 */ /* 0x000fe40000004100 */
[C---:B------:R-:W-:Y:S01]  /*5620*/  FMUL R12, R78.reuse, R12 ;  /* 0x0000000c4e0c7220 */ /* 0x040fe20000400000 */
        /* <DEDUP_REMOVED lines=11> */
[----:B------:R-:W-:Y:S02]  /*56e0*/  HADD2.F32 R114, -RZ, R114.H1_H1 ;  /* 0x30000072ff727230 */ /* 0x000fe40000004100 */
[C---:B------:R-:W-:Y:S01]  /*56f0*/  FMUL R32, R78.reuse, R36 ;  /* 0x000000244e207220 */ /* 0x040fe20000400000 */
[C---:B------:R-:W-:Y:S01]  /*5700*/  FMUL R33, R78.reuse, R37 ;  /* 0x000000254e217220 */ /* 0x040fe20000400000 */
[--C-:B------:R-:W-:Y:S02]  /*5710*/  HADD2.F32 R117, -RZ, R118.reuse.H0_H0 ;  /* 0x20000076ff757230 */ /* 0x100fe40000004100 */
[C---:B------:R-:W-:Y:S01]  /*5720*/  FMUL R36, R78.reuse, R40 ;  /* 0x000000284e247220 */ /* 0x040fe20000400000 */
[----:B------:R-:W-:Y:S02]  /*5730*/  HADD2.F32 R118, -RZ, R118.H1_H1 ;  /* 0x30000076ff767230 */ /* 0x000fe40000004100 */
        /* <DEDUP_REMOVED lines=8> */
[----:B------:R-:W-:Y:S01]  /*57c0*/  F2FP.F16.E4M3.UNPACK_B R92, R94.H1 ;  /* 0x0000005eff5c723e */ /* 0x000fe200030006ff */
[C---:B------:R-:W-:Y:S01]  /*57d0*/  FMUL R53, R78.reuse, R57 ;  /* 0x000000394e357220 */ /* 0x040fe20000400000 */
[C---:B------:R-:W-:Y:S01]  /*57e0*/  FMUL R56, R78.reuse, R60 ;  /* 0x0000003c4e387220 */ /* 0x040fe20000400000 */
[----:B------:R-:W-:Y:S01]  /*57f0*/  F2FP.F16.E4M3.UNPACK_B R141, R87.H1 ;  /* 0x00000057ff8d723e */ /* 0x000fe200030006ff */
[C---:B------:R-:W-:Y:S01]  /*5800*/  FMUL R57, R78.reuse, R61 ;  /* 0x0000003d4e397220 */ /* 0x040fe20000400000 */
[----:B------:R-:W-:Y:S02]  /*5810*/  HADD2.F32 R80, -RZ, R142.H1_H1 ;  /* 0x3000008eff507230 */ /* 0x000fe40000004100 */
[C---:B------:R-:W-:Y:S01]  /*5820*/  FMUL R60, R78.reuse, R64 ;  /* 0x000000404e3c7220 */ /* 0x040fe20000400000 */
[----:B------:R-:W-:Y:S01]  /*5830*/  F2FP.F16.E4M3.UNPACK_B R116, R88.H1 ;  /* 0x00000058ff74723e */ /* 0x000fe200030006ff */
[C---:B------:R-:W-:Y:S01]  /*5840*/  FMUL R61, R78.reuse, R65 ;  /* 0x000000414e3d7220 */ /* 0x040fe20000400000 */
[C---:B------:R-:W-:Y:S01]  /*5850*/  FMUL R6, R78.reuse, R6 ;  /* 0x000000064e067220 */ /* 0x040fe20000400000 */
[----:B------:R-:W-:Y:S01]  /*5860*/  F2FP.F16.E4M3.UNPACK_B R94, R95 ;  /* 0x0000005fff5e723e */ /* 0x000fe200020006ff */
[C---:B------:R-:W-:Y:S01]  /*5870*/  FMUL R7, R78.reuse, R7 ;  /* 0x000000074e077220 */ /* 0x040fe20000400000 */
[--C-:B------:R-:W-:Y:S02]  /*5880*/  HADD2.F32 R87, -RZ, R105.reuse.H0_H0 ;  /* 0x20000069ff577230 */ /* 0x100fe40000004100 */
[C---:B------:R-:W-:Y:S01]  /*5890*/  FFMA R6, R81.reuse, R83, R6 ;  /* 0x0000005351067223 */ /* 0x040fe20000000006 */
[----:B------:R-:W-:Y:S01]  /*58a0*/  F2FP.F16.E4M3.UNPACK_B R122, R90 ;  /* 0x0000005aff7a723e */ /* 0x000fe200020006ff */
[C---:B------:R-:W-:Y:S01]  /*58b0*/  FFMA R7, R81.reuse, R84, R7 ;  /* 0x0000005451077223 */ /* 0x040fe20000000007 */
[C---:B------:R-:W-:Y:S01]  /*58c0*/  FFMA R8, R81.reuse, R85, R8 ;  /* 0x0000005551087223 */ /* 0x040fe20000000008 */
[----:B------:R-:W-:Y:S01]  /*58d0*/  F2FP.F16.E4M3.UNPACK_B R124, R90.H1 ;  /* 0x0000005aff7c723e */ /* 0x000fe200030006ff */
[----:B------:R-:W-:Y:S02]  /*58e0*/  HADD2.F32 R88, -RZ, R105.H1_H1 ;  /* 0x30000069ff587230 */ /* 0x000fe40000004100 */
[----:B------:R-:W-:Y:S01]  /*58f0*/  FFMA R9, R81, R86, R9 ;  /* 0x0000005651097223 */ /* 0x000fe20000000009 */
[----:B------:R-:W-:Y:S01]  /*5900*/  F2FP.SATFINITE.E4M3.F32.PACK_AB_MERGE_C R156, R7, R6, RZ ;  /* 0x00000006079c723e */ /* 0x000fe200048070ff */
[----:B------:R-:W-:Y:S02]  /*5910*/  HADD2.F32 R90, -RZ, R93.H1_H1 ;  /* 0x3000005dff5a7230 */ /* 0x000fe40000004100 */
[C---:B------:R-:W-:Y:S01]  /*5920*/  FMUL R10, R78.reuse, R10 ;  /* 0x0000000a4e0a7220 */ /* 0x040fe20000400000 */
[--C-:B------:R-:W-:Y:S01]  /*5930*/  HADD2.F32 R93, -RZ, R94.reuse.H0_H0 ;  /* 0x2000005eff5d7230 */ /* 0x100fe20000004100 */
[----:B------:R-:W-:Y:S01]  /*5940*/  F2FP.SATFINITE.E4M3.F32.PACK_AB_MERGE_C R156, R5, R4, R156 ;  /* 0x00000004059c723e */ /* 0x000fe2000480709c */
[----:B------:R-:W-:Y:S02]  /*5950*/  HADD2.F32 R94, -RZ, R94.H1_H1 ;  /* 0x3000005eff5e7230 */ /* 0x000fe40000004100 */
[C---:B------:R-:W-:Y:S01]  /*5960*/  FFMA R10, R81.reuse, R87, R10 ;  /* 0x00000057510a7223 */ /* 0x040fe2000000000a */
[--C-:B------:R-:W-:Y:S02]  /*5970*/  HADD2.F32 R121, -RZ, R122.reuse.H0_H0 ;  /* 0x2000007aff797230 */ /* 0x100fe40000004100 */
[C---:B------:R-:W-:Y:S01]  /*5980*/  FMUL R11, R78.reuse, R11 ;  /* 0x0000000b4e0b7220 */ /* 0x040fe20000400000 */
[----:B------:R-:W-:Y:S01]  /*5990*/  F2FP.F16.E4M3.UNPACK_B R126, R91 ;  /* 0x0000005bff7e723e */ /* 0x000fe200020006ff */
[----:B------:R-:W-:Y:S01]  /*59a0*/  HADD2.F32 R122, -RZ, R122.H1_H1 ;  /* 0x3000007aff7a7230 */ /* 0x000fe20000004100 */
[----:B------:R-:W-:Y:S01]  /*59b0*/  F2FP.F16.E4M3.UNPACK_B R103, R95.H1 ;  /* 0x0000005fff67723e */ /* 0x000fe200030006ff */
[C---:B------:R-:W-:Y:S01]  /*59c0*/  FFMA R11, R81.reuse, R88, R11 ;  /* 0x00000058510b7223 */ /* 0x040fe2000000000b */
[----:B------:R-:W-:Y:S01]  /*59d0*/  F2FP.F16.E4M3.UNPACK_B R128, R91.H1 ;  /* 0x0000005bff80723e */ /* 0x000fe200030006ff */
[----:B------:R-:W-:Y:S02]  /*59e0*/  HADD2.F32 R91, -RZ, R92.H0_H0 ;  /* 0x2000005cff5b7230 */ /* 0x000fe40000004100 */
[C---:B------:R-:W-:Y:S01]  /*59f0*/  FFMA R12, R81.reuse, R89, R12 ;  /* 0x00000059510c7223 */ /* 0x040fe2000000000c */
[----:B------:R-:W-:Y:S01]  /*5a00*/  FFMA R13, R81, R90, R13 ;  /* 0x0000005a510d7223 */ /* 0x000fe2000000000d */
[----:B------:R-:W-:Y:S01]  /*5a10*/  F2FP.SATFINITE.E4M3.F32.PACK_AB_MERGE_C R157, R11, R10, RZ ;  /* 0x0000000a0b9d723e */ /* 0x000fe200048070ff */
[--C-:B------:R-:W-:Y:S01]  /*5a20*/  HADD2.F32 R125, -RZ, R126.reuse.H0_H0 ;  /* 0x2000007eff7d7230 */ /* 0x100fe20000004100 */
[----:B------:R-:W-:Y:S01]  /*5a30*/  F2FP.F16.E4M3.UNPACK_B R101, R96 ;  /* 0x00000060ff65723e */ /* 0x000fe200020006ff */
[----:B------:R-:W-:Y:S01]  /*5a40*/  HADD2.F32 R126, -RZ, R126.H1_H1 ;  /* 0x3000007eff7e7230 */ /* 0x000fe20000004100 */
[----:B------:R-:W-:Y:S01]  /*5a50*/  F2FP.SATFINITE.E4M3.F32.PACK_AB_MERGE_C R157, R9, R8, R157 ;  /* 0x00000008099d723e */ /* 0x000fe2000480709d */
[----:B------:R-:W-:Y:S02]  /*5a60*/  HADD2.F32 R83, -RZ, R142.H0_H0 ;  /* 0x2000008eff537230 */ /* 0x000fe40000004100 */
[C---:B------:R-:W-:Y:S01]  /*5a70*/  FMUL R14, R78.reuse, R14 ;  /* 0x0000000e4e0e7220 */ /* 0x040fe20000400000 */
[----:B------:R-:W-:Y:S02]  /*5a80*/  HADD2.F32 R92, -RZ, R92.H1_H1 ;  /* 0x3000005cff5c7230 */ /* 0x000fe40000004100 */
[C---:B------:R-:W-:Y:S01]  /*5a90*/  FMUL R15, R78.reuse, R15 ;  /* 0x0000000f4e0f7220 */ /* 0x040fe20000400000 */
[----:B------:R-:W-:Y:S01]  /*5aa0*/  F2FP.F16.E4M3.UNPACK_B R100, R96.H1 ;  /* 0x00000060ff64723e */ /* 0x000fe200030006ff */
[--C-:B------:R-:W-:Y:S02]  /*5ab0*/  HADD2.F32 R95, -RZ, R103.reuse.H0_H0 ;  /* 0x20000067ff5f7230 */ /* 0x100fe40000004100 */
[C---:B------:R-:W-:Y:S01]  /*5ac0*/  FFMA R14, R81.reuse, R91, R14 ;  /* 0x0000005b510e7223 */ /* 0x040fe2000000000e */
[C---:B------:R-:W-:Y:S01]  /*5ad0*/  FFMA R15, R81.reuse, R92, R15 ;  /* 0x0000005c510f7223 */ /* 0x040fe2000000000f */
[C---:B------:R-:W-:Y:S01]  /*5ae0*/  FFMA R16, R81.reuse, R93, R16 ;  /* 0x0000005d51107223 */ /* 0x040fe20000000010 */
[----:B------:R-:W-:Y:S01]  /*5af0*/  FFMA R17, R81, R94, R17 ;  /* 0x0000005e51117223 */ /* 0x000fe20000000011 */
[-C--:B------:R-:W-:Y:S01]  /*5b00*/  F2FP.F16.E4M3.UNPACK_B R102, R97.reuse ;  /* 0x00000061ff66723e */ /* 0x080fe200020006ff */
[----:B------:R-:W-:Y:S01]  /*5b10*/  HADD2.F32 R96, -RZ, R103.H1_H1 ;  /* 0x30000067ff607230 */ /* 0x000fe20000004100 */
[----:B------:R-:W-:Y:S01]  /*5b20*/  F2FP.SATFINITE.E4M3.F32.PACK_AB_MERGE_C R158, R15, R14, RZ ;  /* 0x0000000e0f9e723e */ /* 0x000fe200048070ff */
[C---:B------:R-:W-:Y:S01]  /*5b30*/  FMUL R18, R78.reuse, R18 ;  /* 0x000000124e127220 */ /* 0x040fe20000400000 */
[----:B------:R-:W-:Y:S01]  /*5b40*/  F2FP.F16.E4M3.UNPACK_B R104, R97.H1 ;  /* 0x00000061ff68723e */ /* 0x000fe200030006ff */
[--C-:B------:R-:W-:Y:S01]  /*5b50*/  HADD2.F32 R97, -RZ, R101.reuse.H0_H0 ;  /* 0x20000065ff617230 */ /* 0x100fe20000004100 */
[----:B------:R-:W-:Y:S01]  /*5b60*/  F2FP.SATFINITE.E4M3.F32.PACK_AB_MERGE_C R158, R13, R12, R158 ;  /* 0x0000000c0d9e723e */ /* 0x000fe2000480709e */
[C---:B------:R-:W-:Y:S01]  /*5b70*/  FFMA R18, R81.reuse, R95, R18 ;  /* 0x0000005f51127223 */ /* 0x040fe20000000012 */
[----:B------:R-:W-:Y:S01]  /*5b80*/  F2FP.F16.E4M3.UNPACK_B R110, R99 ;  /* 0x00000063ff6e723e */ /* 0x000fe200020006ff */
[C---:B------:R-:W-:Y:S01]  /*5b90*/  FMUL R19, R78.reuse, R19 ;  /* 0x000000134e137220 */ /* 0x040fe20000400000 */
[----:B------:R-:W-:Y:S01]  /*5ba0*/  F2FP.F16.E4M3.UNPACK_B R112, R99.H1 ;  /* 0x00000063ff70723e */ /* 0x000fe200030006ff */
[----:B------:R-:W-:Y:S01]  /*5bb0*/  HADD2.F32 R99, -RZ, R101.H1_H1 ;  /* 0x30000065ff637230 */ /* 0x000fe20000004100 */
[-C--:B------:R-:W-:Y:S01]  /*5bc0*/  F2FP.F16.E4M3.UNPACK_B R106, R98.reuse ;  /* 0x00000062ff6a723e */ /* 0x080fe200020006ff */
[----:B------:R-:W-:Y:S01]  /*5bd0*/  HADD2.F32 R101, -RZ, R102.H0_H0 ;  /* 0x20000066ff657230 */ /* 0x000fe20000004100 */
[----:B------:R-:W-:Y:S01]  /*5be0*/  F2FP.F16.E4M3.UNPACK_B R108, R98.H1 ;  /* 0x00000062ff6c723e */ /* 0x000fe200030006ff */
[----:B------:R-:W-:Y:S02]  /*5bf0*/  HADD2.F32 R98, -RZ, R100.H0_H0 ;  /* 0x20000064ff627230 */ /* 0x000fe40000004100 */
[C---:B------:R-:W-:Y:S01]  /*5c00*/  FFMA R19, R81.reuse, R96, R19 ;  /* 0x0000006051137223 */ /* 0x040fe20000000013 */
[C---:B------:R-:W-:Y:S01]  /*5c10*/  FFMA R0, R81.reuse, R97, R0 ;  /* 0x0000006151007223 */ /* 0x040fe20000000000 */
[----:B------:R-:W-:Y:S01]  /*5c20*/  FFMA R2, R81, R99, R2 ;  /* 0x0000006351027223 */ /* 0x000fe20000000002 */
[----:B------:R-:W-:Y:S02]  /*5c30*/  HADD2.F32 R102, -RZ, R102.H1_H1 ;  /* 0x30000066ff667230 */ /* 0x000fe40000004100 */
[C---:B------:R-:W-:Y:S01]  /*5c40*/  FMUL R3, R78.reuse, R22 ;  /* 0x000000164e037220 */ /* 0x040fe20000400000 */
[----:B------:R-:W-:Y:S01]  /*5c50*/  HADD2.F32 R100, -RZ, R100.H1_H1 ;  /* 0x30000064ff647230 */ /* 0x000fe20000004100 */
[----:B------:R-:W-:Y:S01]  /*5c60*/  F2FP.SATFINITE.E4M3.F32.PACK_AB_MERGE_C R159, R19, R18, RZ ;  /* 0x00000012139f723e */ /* 0x000fe200048070ff */
[--C-:B------:R-:W-:Y:S02]  /*5c70*/  HADD2.F32 R105, -RZ, R106.reuse.H0_H0 ;  /* 0x2000006aff697230 */ /* 0x100fe40000004100 */
[----:B------:R-:W-:Y:S01]  /*5c80*/  FFMA R3, R81, R98, R3 ;  /* 0x0000006251037223 */ /* 0x000fe20000000003 */
[----:B------:R-:W-:Y:S01]  /*5c90*/  HADD2.F32 R106, -RZ, R106.H1_H1 ;  /* 0x3000006aff6a7230 */ /* 0x000fe20000004100 */
[----:B------:R-:W-:Y:S01]  /*5ca0*/  F2FP.SATFINITE.E4M3.F32.PACK_AB_MERGE_C R159, R17, R16, R159 ;  /* 0x00000010119f723e */ /* 0x000fe2000480709f */
[----:B------:R-:W-:Y:S02]  /*5cb0*/  HADD2.F32 R109, -RZ, R110.H0_H0 ;  /* 0x2000006eff6d7230 */ /* 0x000fe40000004100 */
[C---:B------:R-:W-:Y:S01]  /*5cc0*/  FMUL R23, R78.reuse, R23 ;  /* 0x000000174e177220 */ /* 0x040fe20000400000 */
[--C-:B------:R-:W-:Y:S02]  /*5cd0*/  HADD2.F32 R103, -RZ, R104.reuse.H0_H0 ;  /* 0x20000068ff677230 */ /* 0x100fe40000004100 */
[C---:B------:R-:W-:Y:S01]  /*5ce0*/  FMUL R22, R78.reuse, R26 ;  /* 0x0000001a4e167220 */ /* 0x040fe20000400000 */
[----:B------:R-:W-:Y:S01]  /*5cf0*/  HADD2.F32 R104, -RZ, R104.H1_H1 ;  /* 0x30000068ff687230 */ /* 0x000fe20000004100 */
[----:B------:R1:W-:Y:S01]  /*5d00*/  STS.128 [R168+UR43+0x2200], R156 ;  /* 0x0022009ca8007988 */ /* 0x0003e20008000c2b */
[C---:B------:R-:W-:Y:S01]  /*5d10*/  FFMA R23, R81.reuse, R100, R23 ;  /* 0x0000006451177223 */ /* 0x040fe20000000017 */
[C---:B------:R-:W-:Y:S01]  /*5d20*/  FFMA R20, R81.reuse, R101, R20 ;  /* 0x0000006551147223 */ /* 0x040fe20000000014 */
[C---:B------:R-:W-:Y:S01]  /*5d30*/  FFMA R21, R81.reuse, R102, R21 ;  /* 0x0000006651157223 */ /* 0x040fe20000000015 */
[----:B------:R-:W-:Y:S01]  /*5d40*/  FFMA R22, R81, R103, R22 ;  /* 0x0000006751167223 */ /* 0x000fe20000000016 */
[----:B------:R-:W-:Y:S01]  /*5d50*/  HADD2.F32 R110, -RZ, R110.H1_H1 ;  /* 0x3000006eff6e7230 */ /* 0x000fe20000004100 */
[----:B------:R-:W-:Y:S01]  /*5d60*/  F2FP.SATFINITE.E4M3.F32.PACK_AB_MERGE_C R161, R23, R3, RZ ;  /* 0x0000000317a1723e */ /* 0x000fe200048070ff */
[C---:B------:R-:W-:Y:S01]  /*5d70*/  FMUL R27, R78.reuse, R27 ;  /* 0x0000001b4e1b7220 */ /* 0x040fe20000400000 */
[--C-:B------:R-:W-:Y:S02]  /*5d80*/  HADD2.F32 R107, -RZ, R108.reuse.H0_H0 ;  /* 0x2000006cff6b7230 */ /* 0x100fe40000004100 */
[----:B------:R-:W-:Y:S01]  /*5d90*/  FMUL R26, R78, R30 ;  /* 0x0000001e4e1a7220 */ /* 0x000fe20000400000 */
[----:B------:R-:W-:Y:S01]  /*5da0*/  HADD2.F32 R108, -RZ, R108.H1_H1 ;  /* 0x3000006cff6c7230 */ /* 0x000fe20000004100 */
[----:B------:R-:W-:Y:S01]  /*5db0*/  F2FP.SATFINITE.E4M3.F32.PACK_AB_MERGE_C R160, R2, R0, R161 ;  /* 0x0000000002a0723e */ /* 0x000fe200048070a1 */
[C---:B------:R-:W-:Y:S01]  /*5dc0*/  FFMA R27, R81.reuse, R104, R27 ;  /* 0x00000068511b7223 */ /* 0x040fe2000000001b */
[C---:B------:R-:W-:Y:S01]  /*5dd0*/  FFMA R24, R81.reuse, R105, R24 ;  /* 0x0000006951187223 */ /* 0x040fe20000000018 */
[C---:B------:R-:W-:Y:S01]  /*5de0*/  FFMA R25, R81.reuse, R106, R25 ;  /* 0x0000006a51197223 */ /* 0x040fe20000000019 */
[----:B------:R-:W-:Y:S01]  /*5df0*/  FFMA R26, R81, R107, R26 ;  /* 0x0000006b511a7223 */ /* 0x000fe2000000001a */
[C---:B------:R-:W-:Y:S01]  /*5e00*/  FMUL R31, R78.reuse, R31 ;  /* 0x0000001f4e1f7220 */ /* 0x040fe20000400000 */
[--C-:B------:R-:W-:Y:S01]  /*5e10*/  HADD2.F32 R111, -RZ, R112.reuse.H0_H0 ;  /* 0x20000070ff6f7230 */ /* 0x100fe20000004100 */
[----:B------:R-:W-:Y:S01]  /*5e20*/  F2FP.SATFINITE.E4M3.F32.PACK_AB_MERGE_C R162, R27, R22, RZ ;  /* 0x000000161ba2723e */ /* 0x000fe200048070ff */
[----:B------:R-:W-:Y:S02]  /*5e30*/  HADD2.F32 R112, -RZ, R112.H1_H1 ;  /* 0x30000070ff707230 */ /* 0x000fe40000004100 */
[C---:B------:R-:W-:Y:S01]  /*5e40*/  FFMA R31, R81.reuse, R108, R31 ;  /* 0x0000006c511f7223 */ /* 0x040fe2000000001f */
[----:B------:R-:W-:Y:S01]  /*5e50*/  FFMA R28, R81, R109, R28 ;  /* 0x0000006d511c7223 */ /* 0x000fe2000000001c */
[----:B------:R-:W-:Y:S01]  /*5e60*/  F2FP.SATFINITE.E4M3.F32.PACK_AB_MERGE_C R161, R21, R20, R162 ;  /* 0x0000001415a1723e */ /* 0x000fe200048070a2 */
[----:B------:R-:W-:Y:S01]  /*5e70*/  FFMA R29, R81, R110, R29 ;  /* 0x0000006e511d7223 */ /* 0x000fe2000000001d */
[C---:B------:R-:W-:Y:S01]  /*5e80*/  FMUL R30, R78.reuse, R34 ;  /* 0x000000224e1e7220 */ /* 0x040fe20000400000 */
[----:B------:R-:W-:Y:S01]  /*5e90*/  F2FP.SATFINITE.E4M3.F32.PACK_AB_MERGE_C R163, R31, R26, RZ ;  /* 0x0000001a1fa3723e */ /* 0x000fe200048070ff */
[C---:B------:R-:W-:Y:S01]  /*5ea0*/  FMUL R35, R78.reuse, R35 ;  /* 0x000000234e237220 */ /* 0x040fe20000400000 */
[--C-:B------:R-:W-:Y:S02]  /*5eb0*/  HADD2.F32 R115, -RZ, R116.reuse.H0_H0 ;  /* 0x20000074ff737230 */ /* 0x100fe40000004100 */
[----:B------:R-:W-:Y:S01]  /*5ec0*/  FFMA R30, R81, R111, R30 ;  /* 0x0000006f511e7223 */ /* 0x000fe2000000001e */
[----:B------:R-:W-:Y:S01]  /*5ed0*/  F2FP.SATFINITE.E4M3.F32.PACK_AB_MERGE_C R162, R25, R24, R163 ;  /* 0x0000001819a2723e */ /* 0x000fe200048070a3 */
[C---:B------:R-:W-:Y:S01]  /*5ee0*/  FFMA R35, R81.reuse, R112, R35 ;  /* 0x0000007051237223 */ /* 0x040fe20000000023 */
[C---:B------:R-:W-:Y:S01]  /*5ef0*/  FFMA R32, R81.reuse, R113, R32 ;  /* 0x0000007151207223 */ /* 0x040fe20000000020 */
[----:B------:R-:W-:Y:S01]  /*5f00*/  FFMA R33, R81, R114, R33 ;  /* 0x0000007251217223 */ /* 0x000fe20000000021 */
[----:B------:R-:W-:Y:S02]  /*5f10*/  HADD2.F32 R116, -RZ, R116.H1_H1 ;  /* 0x30000074ff747230 */ /* 0x000fe40000004100 */
        /* <DEDUP_REMOVED lines=9> */
[----:B------:R-:W-:Y:S01]  /*5fb0*/  HADD2.F32 R120, -RZ, R120.H1_H1 ;  /* 0x30000078ff787230 */ /* 0x000fe20000004100 */
[----:B------:R1:W-:Y:S01]  /*5fc0*/  STS.128 [R178+0x2010], R160 ;  /* 0x002010a0b2007388 */ /* 0x0003e20000000c00 */
[----:B------:R-:W-:Y:S01]  /*5fd0*/  F2FP.SATFINITE.E4M3.F32.PACK_AB_MERGE_C R184, R39, R34, RZ ;  /* 0x0000002227b8723e */ /* 0x000fe200048070ff */
[C---:B------:R-:W-:Y:S01]  /*5fe0*/  FMUL R38, R78.reuse, R42 ;  /* 0x0000002a4e267220 */ /* 0x040fe20000400000 */
[C---:B------:R-:W-:Y:S01]  /*5ff0*/  FMUL R43, R78.reuse, R43 ;  /* 0x0000002b4e2b7220 */ /* 0x040fe20000400000 */
[--C-:B------:R-:W-:Y:S01]  /*6000*/  HADD2.F32 R123, -RZ, R124.reuse.H0_H0 ;  /* 0x2000007cff7b7230 */ /* 0x100fe20000004100 */
[----:B------:R-:W-:Y:S01]  /*6010*/  F2FP.SATFINITE.E4M3.F32.PACK_AB_MERGE_C R184, R33, R32, R184 ;  /* 0x0000002021b8723e */ /* 0x000fe200048070b8 */
[C---:B------:R-:W-:Y:S01]  /*6020*/  FFMA R38, R81.reuse, R119, R38 ;  /* 0x0000007751267223 */ /* 0x040fe20000000026 */
        /* <DEDUP_REMOVED lines=12> */
[C---:B------:R-:W-:Y:S01]  /*60f0*/  FFMA R45, R81.reuse, R126, R45 ;  /* 0x0000007e512d7223 */ /* 0x040fe2000000002d */
[----:B------:R-:W-:Y:S02]  /*6100*/  HADD2.F32 R128, -RZ, R128.H1_H1 ;  /* 0x30000080ff807230 */ /* 0x000fe40000004100 */
[C---:B------:R-:W-:Y:S01]  /*6110*/  FMUL R46, R78.reuse, R50 ;  /* 0x000000324e2e7220 */ /* 0x040fe20000400000 */
[C---:B------:R-:W-:Y:S01]  /*6120*/  FMUL R51, R78.reuse, R51 ;  /* 0x000000334e337220 */ /* 0x040fe20000400000 */
[--C-:B------:R-:W-:Y:S02]  /*6130*/  HADD2.F32 R131, -RZ, R132.reuse.H0_H0 ;  /* 0x20000084ff837230 */ /* 0x100fe40000004100 */
[C---:B------:R-:W-:Y:S01]  /*6140*/  FMUL R50, R78.reuse, R54 ;  /* 0x000000364e327220 */ /* 0x040fe20000400000 */
[C---:B------:R-:W-:Y:S01]  /*6150*/  FFMA R46, R81.reuse, R127, R46 ;  /* 0x0000007f512e7223 */ /* 0x040fe2000000002e */
[----:B------:R-:W-:Y:S02]  /*6160*/  HADD2.F32 R132, -RZ, R132.H1_H1 ;  /* 0x30000084ff847230 */ /* 0x000fe40000004100 */
[C---:B------:R-:W-:Y:S01]  /*6170*/  FFMA R51, R81.reuse, R128, R51 ;  /* 0x0000008051337223 */ /* 0x040fe20000000033 */
[C---:B------:R-:W-:Y:S01]  /*6180*/  FMUL R55, R78.reuse, R55 ;  /* 0x000000374e377220 */ /* 0x040fe20000400000 */
[C---:B------:R-:W-:Y:S01]  /*6190*/  FFMA R48, R81.reuse, R129, R48 ;  /* 0x0000008151307223 */ /* 0x040fe20000000030 */
[C---:B------:R-:W-:Y:S01]  /*61a0*/  FFMA R49, R81.reuse, R130, R49 ;  /* 0x0000008251317223 */ /* 0x040fe20000000031 */
[--C-:B------:R-:W-:Y:S02]  /*61b0*/  HADD2.F32 R135, -RZ, R136.reuse.H0_H0 ;  /* 0x20000088ff877230 */ /* 0x100fe40000004100 */
[C---:B------:R-:W-:Y:S01]  /*61c0*/  FFMA R50, R81.reuse, R131, R50 ;  /* 0x0000008351327223 */ /* 0x040fe20000000032 */
[----:B------:R-:W-:Y:S02]  /*61d0*/  HADD2.F32 R136, -RZ, R136.H1_H1 ;  /* 0x30000088ff887230 */ /* 0x000fe40000004100 */
[C---:B------:R-:W-:Y:S01]  /*61e0*/  FMUL R54, R78.reuse, R58 ;  /* 0x0000003a4e367220 */ /* 0x040fe20000400000 */
        /* <DEDUP_REMOVED lines=16> */
[----:B------:R-:W-:Y:S01]  /*62f0*/  FFMA R63, R81, R140, R63 ;  /* 0x0000008c513f7223 */ /* 0x000fe2000000003f */
[----:B------:R-:W-:Y:S01]  /*6300*/  FMUL R67, R78, R67 ;  /* 0x000000434e437220 */ /* 0x000fe20000400000 */
[----:B------:R-:W-:Y:S01]  /*6310*/  F2FP.SATFINITE.E4M3.F32.PACK_AB_MERGE_C R186, R47, R42, RZ ;  /* 0x0000002a2fba723e */ /* 0x000fe200048070ff */
[----:B------:R-:W-:Y:S01]  /*6320*/  FFMA R60, R81, R83, R60 ;  /* 0x00000053513c7223 */ /* 0x000fe2000000003c */
[----:B------:R-:W-:Y:S01]  /*6330*/  F2FP.SATFINITE.E4M3.F32.PACK_AB_MERGE_C R187, R51, R46, RZ ;  /* 0x0000002e33bb723e */ /* 0x000fe200048070ff */
[C---:B------:R-:W-:Y:S01]  /*6340*/  FFMA R61, R81.reuse, R80, R61 ;  /* 0x00000050513d7223 */ /* 0x040fe2000000003d */
[C---:B------:R-:W-:Y:S01]  /*6350*/  FFMA R62, R81.reuse, R85, R62 ;  /* 0x00000055513e7223 */ /* 0x040fe2000000003e */
[----:B------:R-:W-:Y:S01]  /*6360*/  FFMA R67, R81, R82, R67 ;  /* 0x0000005251437223 */ /* 0x000fe20000000043 */
[----:B------:R-:W-:Y:S02]  /*6370*/  F2FP.SATFINITE.E4M3.F32.PACK_AB_MERGE_C R186, R41, R40, R186 ;  /* 0x0000002829ba723e */ /* 0x000fe400048070ba */
[----:B------:R-:W-:Y:S02]  /*6380*/  F2FP.SATFINITE.E4M3.F32.PACK_AB_MERGE_C R187, R45, R44, R187 ;  /* 0x0000002c2dbb723e */ /* 0x000fe400048070bb */
[----:B------:R-:W-:Y:S02]  /*6390*/  F2FP.SATFINITE.E4M3.F32.PACK_AB_MERGE_C R188, R55, R50, RZ ;  /* 0x0000003237bc723e */ /* 0x000fe400048070ff */
[----:B------:R-:W-:Y:S01]  /*63a0*/  F2FP.SATFINITE.E4M3.F32.PACK_AB_MERGE_C R189, R59, R54, RZ ;  /* 0x000000363bbd723e */ /* 0x000fe200048070ff */
[----:B------:R1:W-:Y:S01]  /*63b0*/  STS.128 [R177+0x2020], R184 ;  /* 0x002020b8b1007388 */ /* 0x0003e20000000c00 */
[----:B------:R-:W-:Y:S02]  /*63c0*/  F2FP.SATFINITE.E4M3.F32.PACK_AB_MERGE_C R190, R63, R58, RZ ;  /* 0x0000003a3fbe723e */ /* 0x000fe400048070ff */
[----:B------:R-:W-:Y:S02]  /*63d0*/  F2FP.SATFINITE.E4M3.F32.PACK_AB_MERGE_C R182, R67, R62, RZ ;  /* 0x0000003e43b6723e */ /* 0x000fe400048070ff */
[----:B------:R-:W-:Y:S02]  /*63e0*/  F2FP.SATFINITE.E4M3.F32.PACK_AB_MERGE_C R188, R49, R48, R188 ;  /* 0x0000003031bc723e */ /* 0x000fe400048070bc */
[----:B------:R-:W-:Y:S02]  /*63f0*/  F2FP.SATFINITE.E4M3.F32.PACK_AB_MERGE_C R189, R53, R52, R189 ;  /* 0x0000003435bd723e */ /* 0x000fe400048070bd */
[----:B------:R-:W-:Y:S02]  /*6400*/  F2FP.SATFINITE.E4M3.F32.PACK_AB_MERGE_C R190, R57, R56, R190 ;  /* 0x0000003839be723e */ /* 0x000fe400048070be */
[----:B------:R-:W-:Y:S02]  /*6410*/  F2FP.SATFINITE.E4M3.F32.PACK_AB_MERGE_C R191, R61, R60, R182 ;  /* 0x0000003c3dbf723e */ /* 0x000fe400048070b6 */
[----:B------:R-:W-:Y:S03]  /*6420*/  IADD3 R76, PT, PT, R76, 0x1, RZ ;  /* 0x000000014c4c7810 */ /* 0x000fe60007ffe0ff */
[----:B------:R1:W-:Y:S01]  /*6430*/  STS.128 [R176+0x2030], R188 ;  /* 0x002030bcb0007388 */ /* 0x0003e20000000c00 */
[----:B------:R-:W-:Y:S01]  /*6440*/  @!PT LDS RZ, [RZ] ;  /* 0x00000000fffff984 */ /* 0x000fe20000000800 */
[----:B------:R-:W-:Y:S01]  /*6450*/  @!PT LDS RZ, [RZ] ;  /* 0x00000000fffff984 */ /* 0x000fe20000000800 */
[----:B------:R-:W-:Y:S01]  /*6460*/  @!PT LDS RZ, [RZ] ;  /* 0x00000000fffff984 */ /* 0x000fe20000000800 */
[----:B------:R-:W-:Y:S01]  /*6470*/  @!PT LDS RZ, [RZ] ;  /* 0x00000000fffff984 */ /* 0x000fe20000000800 */
[----:B------:R3:W-:Y:S07]  /*6480*/  MEMBAR.ALL.CTA ;  /* 0x0000000000007992 */ /* 0x0007ee0000008000 */
[----:B---3--:R-:W3:Y:S02]  /*6490*/  FENCE.VIEW.ASYNC.S ;  /* 0x00000000000073c6 */ /* 0x008ee40000000000 */
[----:B---3--:R-:W-:Y:S06]  /*64a0*/  BAR.SYNC.DEFER_BLOCKING 0x1, 0x80 ;  /* 0x0042000000007b1d */ /* 0x008fec0000010000 */
[----:B------:R-:W-:Y:S05]  /*64b0*/  @P0 BRA `(.L_x_91) ;  /* 0x0000000000340947 */ /* 0x000fea0003800000 */
[----:B------:R-:W-:Y:S01]  /*64c0*/  UIADD3 UR12, UPT, UPT, UR43, 0x2200, URZ ;  /* 0x000022002b0c7890 */ /* 0x000fe2000fffe0ff */
[----:B------:R-:W-:Y:S01]  /*64d0*/  R2UR UR9, R155 ;  /* 0x000000009b0972ca */ /* 0x000fe200000e0000 */
[----:B------:R-:W-:Y:S01]  /*64e0*/  UIADD3 UR10, UP0, UPT, UR46, 0x680, URZ ;  /* 0x000006802e0a7890 */ /* 0x000fe2000ff1e0ff */
[----:B------:R-:W-:Y:S01]  /*64f0*/  R2UR UR8, R165 ;  /* 0x00000000a50872ca */ /* 0x000fe200000e0000 */
[----:B------:R-:W-:Y:S02]  /*6500*/  UMOV UR7, UR36 ;  /* 0x0000002400077c82 */ /* 0x000fe40008000000 */
[----:B------:R-:W-:Y:S01]  /*6510*/  IMAD.U32 R179, RZ, RZ, UR12 ;  /* 0x0000000cffb37e24 */ /* 0x000fe2000f8e00ff */
[----:B------:R-:W-:Y:S04]  /*6520*/  UIADD3.X UR11, UPT, UPT, URZ, UR47, URZ, UP0, !UPT ;  /* 0x0000002fff0b7290 */ /* 0x000fe800087fe4ff */
[----:B------:R-:W-:Y:S03]  /*6530*/  R2UR UR4, R179 ;  /* 0x00000000b30472ca */ /* 0x000fe600000e0000 */
[----:B------:R-:W-:Y:S02]  /*6540*/  USHF.L.U32 UR5, UR9, 0x6, URZ ;  /* 0x0000000609057899 */ /* 0x000fe400080006ff */
[----:B------:R-:W-:Y:S09]  /*6550*/  USHF.L.U32 UR6, UR8, 0x7, URZ ;  /* 0x0000000708067899 */ /* 0x000ff200080006ff */
[----:B------:R3:W-:Y:S01]  /*6560*/  UTMASTG.3D [UR4], [UR10] ;  /* 0x000000040a0073b5 */ /* 0x0007e20008010000 */
[----:B------:R0:W-:Y:S01]  /*6570*/  UTMACMDFLUSH ;  /* 0x00000000000079b7 */ /* 0x0001e20000000000 */
[----:B---3--:R-:W-:Y:S04]  /*6580*/  DEPBAR.LE SB0, 0x0 ;  /* 0x000080000000791a */ /* 0x008fe80000000000 */
.L_x_91:
[----:B------:R-:W-:Y:S05]  /*6590*/  BSYNC.RECONVERGENT B0 ;  /* 0x0000000000007941 */ /* 0x000fea0003800200 */
.L_x_90:
[----:B------:R-:W-:Y:S01]  /*65a0*/  BAR.SYNC.DEFER_BLOCKING 0x1, 0x80 ;  /* 0x0042000000007b1d */ /* 0x000fe20000010000 */
[----:B------:R-:W-:Y:S01]  /*65b0*/  ISETP.NE.AND P2, PT, R180, RZ, PT ;  /* 0x000000ffb400720c */ /* 0x000fe20003f45270 */
[----:B------:R-:W-:Y:S01]  /*65c0*/  IMAD.IADD R155, R75, 0x1, R143 ;  /* 0x000000014b9b7824 */ /* 0x000fe200078e028f */
[----:B------:R-:W-:Y:S01]  /*65d0*/  ISETP.NE.AND P0, PT, R181, 0x2, PT ;  /* 0x00000002b500780c */ /* 0x000fe20003f05270 */
[----:B------:R-:W-:Y:S01]  /*65e0*/  IMAD.IADD R165, R77, 0x1, R154 ;  /* 0x000000014da57824 */ /* 0x000fe200078e029a */
[----:B------:R-:W-:Y:S02]  /*65f0*/  ISETP.NE.AND P1, PT, R76, 0x4, PT ;  /* 0x000000044c00780c */ /* 0x000fe40003f25270 */
[----:B------:R-:W-:Y:S02]  /*6600*/  SEL R3, RZ, 0x1, P0 ;  /* 0x00000001ff037807 */ /* 0x000fe40000000000 */
[----:B------:R-:W-:Y:S02]  /*6610*/  SEL R0, RZ, 0x1, P1 ;  /* 0x00000001ff007807 */ /* 0x000fe40000800000 */
[----:B------:R-:W-:Y:S02]  /*6620*/  LOP3.LUT R174, R174, R3, RZ, 0x3c, !PT ;  /* 0x00000003aeae7212 */ /* 0x000fe400078e3cff */
[----:B------:R-:W-:Y:S02]  /*6630*/  LOP3.LUT R175, R175, R0, RZ, 0x3c, !PT ;  /* 0x00000000afaf7212 */ /* 0x000fe400078e3cff */
[----:B------:R-:W-:Y:S02]  /*6640*/  @P2 R2UR UR36, R171 ;  /* 0x00000000ab2422ca */ /* 0x000fe400000e0000 */
[----:B------:R-:W-:Y:S02]  /*6650*/  SEL R181, R181, RZ, P0 ;  /* 0x000000ffb5b57207 */ /* 0x000fe40000000000 */
[----:B------:R-:W-:Y:S01]  /*6660*/  SEL R76, R76, RZ, P1 ;  /* 0x000000ff4c4c7207 */ /* 0x000fe20000800000 */
[----:B------:R-:W-:Y:S10]  /*6670*/  @P2 BRA `(.L_x_92) ;  /* 0xffffffdc00702947 */ /* 0x000ff4000383ffff */
[----:B------:R-:W-:Y:S05]  /*6680*/  EXIT ;  /* 0x000000000000794d */ /* 0x000fea0003800000 */
.L_x_19:
[----:B--2---:R2:W1:Y:S02]  /*6690*/  SYNCS.PHASECHK.TRANS64.TRYWAIT P0, [R3+URZ+0xb0], R2 ;  /* 0x0000b002030075a7 */ /* 0x00446400080011ff */
[----:B-1----:R-:W-:Y:S05]  /*66a0*/  @!P0 NANOSLEEP.SYNCS 0x989680 ;  /* 0x009896800000895d */ /* 0x002fea0003900000 */
[----:B------:R-:W1:Y:S02]  /*66b0*/  @!P0 SYNCS.PHASECHK.TRANS64 P0, [R3+URZ+0xb0], R2 ;  /* 0x0000b002030085a7 */ /* 0x000e6400080010ff */
[----:B-1----:R-:W-:Y:S05]  /*66c0*/  @!P0 BRA `(.L_x_19) ;  /* 0xfffffffc00f08947 */ /* 0x002fea000383ffff */
[----:B------:R-:W-:Y:S05]  /*66d0*/  BRA `(.L_x_93) ;  /* 0xffffffac00987947 */ /* 0x000fea000383ffff */
.L_x_22:
[----:B-1----:R-:W-:-:S07]  /*66e0*/  MOV R2, UR33 ;  /* 0x0000002100027c02 */ /* 0x002fce0008000f00 */
.L_x_94:
[----:B-1----:R1:W2:Y:S02]  /*66f0*/  SYNCS.PHASECHK.TRANS64.TRYWAIT P0, [R2+URZ+0x10], R5 ;  /* 0x00001005020075a7 */ /* 0x0022a400080011ff */
[----:B--2---:R-:W-:Y:S05]  /*6700*/  @!P0 NANOSLEEP.SYNCS 0x989680 ;  /* 0x009896800000895d */ /* 0x004fea0003900000 */
[----:B------:R-:W2:Y:S02]  /*6710*/  @!P0 SYNCS.PHASECHK.TRANS64 P0, [R2+URZ+0x10], R5 ;  /* 0x00001005020085a7 */ /* 0x000ea400080010ff */
[----:B--2---:R-:W-:Y:S05]  /*6720*/  @!P0 BRA `(.L_x_94) ;  /* 0xfffffffc00f08947 */ /* 0x004fea000383ffff */
[----:B------:R-:W-:Y:S05]  /*6730*/  BRA `(.L_x_21) ;  /* 0xffffffac00e87947 */ /* 0x000fea000383ffff */
.L_x_28:
[----:B-1----:R-:W-:-:S07]  /*6740*/  MOV R2, UR17 ;  /* 0x0000001100027c02 */ /* 0x002fce0008000f00 */
.L_x_95:
[----:B-1----:R1:W2:Y:S02]  /*6750*/  SYNCS.PHASECHK.TRANS64.TRYWAIT P0, [R2+URZ+0x10], R5 ;  /* 0x00001005020075a7 */ /* 0x0022a400080011ff */
[----:B--2---:R-:W-:Y:S05]  /*6760*/  @!P0 NANOSLEEP.SYNCS 0x989680 ;  /* 0x009896800000895d */ /* 0x004fea0003900000 */
[----:B------:R-:W2:Y:S02]  /*6770*/  @!P0 SYNCS.PHASECHK.TRANS64 P0, [R2+URZ+0x10], R5 ;  /* 0x00001005020085a7 */ /* 0x000ea400080010ff */
[----:B--2---:R-:W-:Y:S05]  /*6780*/  @!P0 BRA `(.L_x_95) ;  /* 0xfffffffc00f08947 */ /* 0x004fea000383ffff */
[----:B------:R-:W-:Y:S05]  /*6790*/  BRA `(.L_x_27) ;  /* 0xffffffb000907947 */ /* 0x000fea000383ffff */
.L_x_32:
[----:B-1----:R1:W2:Y:S02]  /*67a0*/  SYNCS.PHASECHK.TRANS64.TRYWAIT P0, [R2+URZ+0x40], R3 ;  /* 0x00004003020075a7 */ /* 0x0022a400080011ff */
[----:B--2---:R-:W-:Y:S05]  /*67b0*/  @!P0 NANOSLEEP.SYNCS 0x989680 ;  /* 0x009896800000895d */ /* 0x004fea0003900000 */
[----:B------:R-:W2:Y:S02]  /*67c0*/  @!P0 SYNCS.PHASECHK.TRANS64 P0, [R2+URZ+0x40], R3 ;  /* 0x00004003020085a7 */ /* 0x000ea400080010ff */
[----:B--2---:R-:W-:Y:S05]  /*67d0*/  @!P0 BRA `(.L_x_32) ;  /* 0xfffffffc00f08947 */ /* 0x004fea000383ffff */
[----:B------:R-:W-:Y:S05]  /*67e0*/  BRA `(.L_x_96) ;  /* 0xffffffb400207947 */ /* 0x000fea000383ffff */
.L_x_36:
[----:B----4-:R-:W-:-:S07]  /*67f0*/  MOV R0, UR4 ;  /* 0x0000000400007c02 */ /* 0x010fce0008000f00 */
.L_x_97:
[----:B-1----:R1:W2:Y:S02]  /*6800*/  SYNCS.PHASECHK.TRANS64.TRYWAIT P0, [R0+URZ], R3 ;  /* 0x00000003000075a7 */ /* 0x0022a400080011ff */
[----:B--2---:R-:W-:Y:S05]  /*6810*/  @!P0 NANOSLEEP.SYNCS 0x989680 ;  /* 0x009896800000895d */ /* 0x004fea0003900000 */
[----:B------:R-:W2:Y:S02]  /*6820*/  @!P0 SYNCS.PHASECHK.TRANS64 P0, [R0+URZ], R3 ;  /* 0x00000003000085a7 */ /* 0x000ea400080010ff */
[----:B--2---:R-:W-:Y:S05]  /*6830*/  @!P0 BRA `(.L_x_97) ;  /* 0xfffffffc00f08947 */ /* 0x004fea000383ffff */
[----:B------:R-:W-:Y:S05]  /*6840*/  BRA `(.L_x_98) ;  /* 0xffffffb800907947 */ /* 0x000fea000383ffff */
.L_x_39:
[----:B-1----:R1:W2:Y:S02]  /*6850*/  SYNCS.PHASECHK.TRANS64.TRYWAIT P0, [R0+URZ+0xa0], R5 ;  /* 0x0000a005000075a7 */ /* 0x0022a400080011ff */
[----:B--2---:R-:W-:Y:S05]  /*6860*/  @!P0 NANOSLEEP.SYNCS 0x989680 ;  /* 0x009896800000895d */ /* 0x004fea0003900000 */
[----:B------:R-:W2:Y:S02]  /*6870*/  @!P0 SYNCS.PHASECHK.TRANS64 P0, [R0+URZ+0xa0], R5 ;  /* 0x0000a005000085a7 */ /* 0x000ea400080010ff */
[----:B--2---:R-:W-:Y:S05]  /*6880*/  @!P0 BRA `(.L_x_39) ;  /* 0xfffffffc00f08947 */ /* 0x004fea000383ffff */
[----:B------:R-:W-:Y:S05]  /*6890*/  BRA `(.L_x_99) ;  /* 0xffffffb800ec7947 */ /* 0x000fea000383ffff */
.L_x_40:
[----:B------:R-:W-:-:S07]  /*68a0*/  MOV R0, UR5 ;  /* 0x0000000500007c02 */ /* 0x000fce0008000f00 */
.L_x_100:
[----:B-1----:R1:W2:Y:S02]  /*68b0*/  SYNCS.PHASECHK.TRANS64.TRYWAIT P0, [R0+URZ+0x50], R5 ;  /* 0x00005005000075a7 */ /* 0x0022a400080011ff */
[----:B--2---:R-:W-:Y:S05]  /*68c0*/  @!P0 NANOSLEEP.SYNCS 0x989680 ;  /* 0x009896800000895d */ /* 0x004fea0003900000 */
[----:B------:R-:W2:Y:S02]  /*68d0*/  @!P0 SYNCS.PHASECHK.TRANS64 P0, [R0+URZ+0x50], R5 ;  /* 0x00005005000085a7 */ /* 0x000ea400080010ff */
[----:B--2---:R-:W-:Y:S05]  /*68e0*/  @!P0 BRA `(.L_x_100) ;  /* 0xfffffffc00f08947 */ /* 0x004fea000383ffff */
[----:B------:R-:W-:Y:S05]  /*68f0*/  BRA `(.L_x_101) ;  /* 0xffffffb800fc7947 */ /* 0x000fea000383ffff */
.L_x_41:
[----:B-1----:R1:W2:Y:S02]  /*6900*/  SYNCS.PHASECHK.TRANS64.TRYWAIT P1, [R0+URZ+0x40], R5 ;  /* 0x00004005000075a7 */ /* 0x0022a400080211ff */
[----:B--2---:R-:W-:Y:S05]  /*6910*/  @!P1 NANOSLEEP.SYNCS 0x989680 ;  /* 0x009896800000995d */ /* 0x004fea0003900000 */
[----:B------:R-:W2:Y:S02]  /*6920*/  @!P1 SYNCS.PHASECHK.TRANS64 P1, [R0+URZ+0x40], R5 ;  /* 0x00004005000095a7 */ /* 0x000ea400080210ff */
[----:B--2---:R-:W-:Y:S05]  /*6930*/  @!P1 BRA `(.L_x_41) ;  /* 0xfffffffc00f09947 */ /* 0x004fea000383ffff */
[----:B------:R-:W-:Y:S05]  /*6940*/  BRA `(.L_x_102) ;  /* 0xffffffbc002c7947 */ /* 0x000fea000383ffff */
.L_x_44:
[----:B------:R-:W-:-:S07]  /*6950*/  MOV R0, UR5 ;  /* 0x0000000500007c02 */ /* 0x000fce0008000f00 */
.L_x_103:
[----:B-1----:R1:W2:Y:S02]  /*6960*/  SYNCS.PHASECHK.TRANS64.TRYWAIT P0, [R0+URZ+0x50], R3 ;  /* 0x00005003000075a7 */ /* 0x0022a400080011ff */
[----:B--2---:R-:W-:Y:S05]  /*6970*/  @!P0 NANOSLEEP.SYNCS 0x989680 ;  /* 0x009896800000895d */ /* 0x004fea0003900000 */
[----:B------:R-:W2:Y:S02]  /*6980*/  @!P0 SYNCS.PHASECHK.TRANS64 P0, [R0+URZ+0x50], R3 ;  /* 0x00005003000085a7 */ /* 0x000ea400080010ff */
[----:B--2---:R-:W-:Y:S05]  /*6990*/  @!P0 BRA `(.L_x_103) ;  /* 0xfffffffc00f08947 */ /* 0x004fea000383ffff */
[----:B------:R-:W-:Y:S05]  /*69a0*/  BRA `(.L_x_43) ;  /* 0xffffffbc00807947 */ /* 0x000fea000383ffff */
.L_x_51:
[----:B-1----:R1:W2:Y:S02]  /*69b0*/  SYNCS.PHASECHK.TRANS64.TRYWAIT P1, [R0+URZ+0x40], R5 ;  /* 0x00004005000075a7 */ /* 0x0022a400080211ff */
[----:B--2---:R-:W-:Y:S05]  /*69c0*/  @!P1 NANOSLEEP.SYNCS 0x989680 ;  /* 0x009896800000995d */ /* 0x004fea0003900000 */
[----:B------:R-:W2:Y:S02]  /*69d0*/  @!P1 SYNCS.PHASECHK.TRANS64 P1, [R0+URZ+0x40], R5 ;  /* 0x00004005000095a7 */ /* 0x000ea400080210ff */
[----:B--2---:R-:W-:Y:S05]  /*69e0*/  @!P1 BRA `(.L_x_51) ;  /* 0xfffffffc00f09947 */ /* 0x004fea000383ffff */
[----:B------:R-:W-:Y:S05]  /*69f0*/  BRA `(.L_x_104) ;  /* 0xffffffc000d87947 */ /* 0x000fea000383ffff */
.L_x_52:
[----:B------:R-:W-:-:S07]  /*6a00*/  MOV R3, UR9 ;  /* 0x0000000900037c02 */ /* 0x000fce0008000f00 */
.L_x_105:
[----:B-1----:R1:W2:Y:S02]  /*6a10*/  SYNCS.PHASECHK.TRANS64.TRYWAIT P0, [R3+URZ+0x80], R0 ;  /* 0x00008000030075a7 */ /* 0x0022a400080011ff */
[----:B--2---:R-:W-:Y:S05]  /*6a20*/  @!P0 NANOSLEEP.SYNCS 0x989680 ;  /* 0x009896800000895d */ /* 0x004fea0003900000 */
[----:B------:R-:W2:Y:S02]  /*6a30*/  @!P0 SYNCS.PHASECHK.TRANS64 P0, [R3+URZ+0x80], R0 ;  /* 0x00008000030085a7 */ /* 0x000ea400080010ff */
[----:B--2---:R-:W-:Y:S05]  /*6a40*/  @!P0 BRA `(.L_x_105) ;  /* 0xfffffffc00f08947 */ /* 0x004fea000383ffff */
[----:B------:R-:W-:Y:S05]  /*6a50*/  BRA `(.L_x_106) ;  /* 0xffffffc4000c7947 */ /* 0x000fea000383ffff */
.L_x_55:
[----:B------:R-:W-:Y:S07]  /*6a60*/  MOV R0, UR7 ;  /* 0x0000000700007c02 */ /* 0x000fee0008000f00 */
.L_x_107:
[----:B-1----:R1:W2:Y:S02]  /*6a70*/  SYNCS.PHASECHK.TRANS64.TRYWAIT P0, [R0+URZ], R3 ;  /* 0x00000003000075a7 */ /* 0x0022a400080011ff */
[----:B--2---:R-:W-:Y:S05]  /*6a80*/  @!P0 NANOSLEEP.SYNCS 0x989680 ;  /* 0x009896800000895d */ /* 0x004fea0003900000 */
[----:B------:R-:W2:Y:S02]  /*6a90*/  @!P0 SYNCS.PHASECHK.TRANS64 P0, [R0+URZ], R3 ;  /* 0x00000003000085a7 */ /* 0x000ea400080010ff */
[----:B--2---:R-:W-:Y:S05]  /*6aa0*/  @!P0 BRA `(.L_x_107) ;  /* 0xfffffffc00f08947 */ /* 0x004fea000383ffff */
[----:B------:R-:W-:Y:S05]  /*6ab0*/  BRA `(.L_x_54) ;  /* 0xffffffc4002c7947 */ /* 0x000fea000383ffff */
.L_x_58:
[----:B------:R-:W-:-:S07]  /*6ac0*/  MOV R0, UR5 ;  /* 0x0000000500007c02 */ /* 0x000fce0008000f00 */
.L_x_108:
[----:B--2---:R2:W3:Y:S02]  /*6ad0*/  SYNCS.PHASECHK.TRANS64.TRYWAIT P0, [R0+URZ], R3 ;  /* 0x00000003000075a7 */ /* 0x0044e400080011ff */
[----:B---3--:R-:W-:Y:S05]  /*6ae0*/  @!P0 NANOSLEEP.SYNCS 0x989680 ;  /* 0x009896800000895d */ /* 0x008fea0003900000 */
[----:B------:R-:W3:Y:S02]  /*6af0*/  @!P0 SYNCS.PHASECHK.TRANS64 P0, [R0+URZ], R3 ;  /* 0x00000003000085a7 */ /* 0x000ee400080010ff */
[----:B---3--:R-:W-:Y:S05]  /*6b00*/  @!P0 BRA `(.L_x_108) ;  /* 0xfffffffc00f08947 */ /* 0x008fea000383ffff */
[----:B------:R-:W-:Y:S05]  /*6b10*/  BRA `(.L_x_109) ;  /* 0xffffffc400cc7947 */ /* 0x000fea000383ffff */
.L_x_59:
[----:B------:R-:W-:-:S07]  /*6b20*/  MOV R0, UR5 ;  /* 0x0000000500007c02 */ /* 0x000fce0008000f00 */
.L_x_110:
[----:B--2---:R2:W3:Y:S02]  /*6b30*/  SYNCS.PHASECHK.TRANS64.TRYWAIT P0, [R0+URZ], R3 ;  /* 0x00000003000075a7 */ /* 0x0044e400080011ff */
[----:B---3--:R-:W-:Y:S05]  /*6b40*/  @!P0 NANOSLEEP.SYNCS 0x989680 ;  /* 0x009896800000895d */ /* 0x008fea0003900000 */
[----:B------:R-:W3:Y:S02]  /*6b50*/  @!P0 SYNCS.PHASECHK.TRANS64 P0, [R0+URZ], R3 ;  /* 0x00000003000085a7 */ /* 0x000ee400080010ff */
[----:B---3--:R-:W-:Y:S05]  /*6b60*/  @!P0 BRA `(.L_x_110) ;  /* 0xfffffffc00f08947 */ /* 0x008fea000383ffff */
[----:B------:R-:W-:Y:S05]  /*6b70*/  BRA `(.L_x_111) ;  /* 0xffffffc400d87947 */ /* 0x000fea000383ffff */
.L_x_60:
[----:B------:R-:W-:-:S07]  /*6b80*/  MOV R0, UR5 ;  /* 0x0000000500007c02 */ /* 0x000fce0008000f00 */
.L_x_112:
[----:B--2---:R2:W3:Y:S02]  /*6b90*/  SYNCS.PHASECHK.TRANS64.TRYWAIT P0, [R0+URZ], R3 ;  /* 0x00000003000075a7 */ /* 0x0044e400080011ff */
[----:B---3--:R-:W-:Y:S05]  /*6ba0*/  @!P0 NANOSLEEP.SYNCS 0x989680 ;  /* 0x009896800000895d */ /* 0x008fea0003900000 */
[----:B------:R-:W3:Y:S02]  /*6bb0*/  @!P0 SYNCS.PHASECHK.TRANS64 P0, [R0+URZ], R3 ;  /* 0x00000003000085a7 */ /* 0x000ee400080010ff */
[----:B---3--:R-:W-:Y:S05]  /*6bc0*/  @!P0 BRA `(.L_x_112) ;  /* 0xfffffffc00f08947 */ /* 0x008fea000383ffff */
[----:B------:R-:W-:Y:S05]  /*6bd0*/  BRA `(.L_x_113) ;  /* 0xffffffc400e47947 */ /* 0x000fea000383ffff */
.L_x_61:
[----:B------:R-:W-:-:S07]  /*6be0*/  MOV R0, UR7 ;  /* 0x0000000700007c02 */ /* 0x000fce0008000f00 */
.L_x_114:
[----:B--2---:R2:W3:Y:S02]  /*6bf0*/  SYNCS.PHASECHK.TRANS64.TRYWAIT P0, [R0+URZ], R3 ;  /* 0x00000003000075a7 */ /* 0x0044e400080011ff */
[----:B---3--:R-:W-:Y:S05]  /*6c00*/  @!P0 NANOSLEEP.SYNCS 0x989680 ;  /* 0x009896800000895d */ /* 0x008fea0003900000 */
[----:B------:R-:W3:Y:S02]  /*6c10*/  @!P0 SYNCS.PHASECHK.TRANS64 P0, [R0+URZ], R3 ;  /* 0x00000003000085a7 */ /* 0x000ee400080010ff */
[----:B---3--:R-:W-:Y:S05]  /*6c20*/  @!P0 BRA `(.L_x_114) ;  /* 0xfffffffc00f08947 */ /* 0x008fea000383ffff */
[----:B------:R-:W-:Y:S05]  /*6c30*/  BRA `(.L_x_115) ;  /* 0xffffffc400f07947 */ /* 0x000fea000383ffff */
.L_x_66:
[----:B---3--:R3:W1:Y:S02]  /*6c40*/  SYNCS.PHASECHK.TRANS64.TRYWAIT P0, [R0+URZ+0x40], R3 ;  /* 0x00004003000075a7 */ /* 0x00866400080011ff */
[----:B-1----:R-:W-:Y:S05]  /*6c50*/  @!P0 NANOSLEEP.SYNCS 0x989680 ;  /* 0x009896800000895d */ /* 0x002fea0003900000 */
[----:B------:R-:W1:Y:S02]  /*6c60*/  @!P0 SYNCS.PHASECHK.TRANS64 P0, [R0+URZ+0x40], R3 ;  /* 0x00004003000085a7 */ /* 0x000e6400080010ff */
[----:B-1----:R-:W-:Y:S05]  /*6c70*/  @!P0 BRA `(.L_x_66) ;  /* 0xfffffffc00f08947 */ /* 0x002fea000383ffff */
[----:B------:R-:W-:Y:S05]  /*6c80*/  BRA `(.L_x_116) ;  /* 0xffffffc800ec7947 */ /* 0x000fea000383ffff */
.L_x_69:
[----:B------:R-:W-:Y:S07]  /*6c90*/  MOV R0, UR6 ;  /* 0x0000000600007c02 */ /* 0x000fee0008000f00 */
.L_x_117:
[----:B-1----:R1:W3:Y:S02]  /*6ca0*/  SYNCS.PHASECHK.TRANS64.TRYWAIT P0, [R0+URZ+0x38], R3 ;  /* 0x00003803000075a7 */ /* 0x0022e400080011ff */
[----:B---3--:R-:W-:Y:S05]  /*6cb0*/  @!P0 NANOSLEEP.SYNCS 0x989680 ;  /* 0x009896800000895d */ /* 0x008fea0003900000 */
[----:B------:R-:W3:Y:S02]  /*6cc0*/  @!P0 SYNCS.PHASECHK.TRANS64 P0, [R0+URZ+0x38], R3 ;  /* 0x00003803000085a7 */ /* 0x000ee400080010ff */
[----:B---3--:R-:W-:Y:S05]  /*6cd0*/  @!P0 BRA `(.L_x_117) ;  /* 0xfffffffc00f08947 */ /* 0x008fea000383ffff */
[----:B------:R-:W-:Y:S05]  /*6ce0*/  BRA `(.L_x_68) ;  /* 0xffffffcc00d87947 */ /* 0x000fea000383ffff */
.L_x_72:
[----:B------:R-:W-:Y:S07]  /*6cf0*/  MOV R3, UR6 ;  /* 0x0000000600037c02 */ /* 0x000fee0008000f00 */
.L_x_118:
[----:B-1----:R1:W2:Y:S02]  /*6d00*/  SYNCS.PHASECHK.TRANS64.TRYWAIT P2, [R3+URZ+0x28], R26 ;  /* 0x0000281a030075a7 */ /* 0x0022a400080411ff */
[----:B--2---:R-:W-:Y:S05]  /*6d10*/  @!P2 NANOSLEEP.SYNCS 0x989680 ;  /* 0x009896800000a95d */ /* 0x004fea0003900000 */
[----:B------:R-:W2:Y:S02]  /*6d20*/  @!P2 SYNCS.PHASECHK.TRANS64 P2, [R3+URZ+0x28], R26 ;  /* 0x0000281a0300a5a7 */ /* 0x000ea400080410ff */
[----:B--2---:R-:W-:Y:S05]  /*6d30*/  @!P2 BRA `(.L_x_118) ;  /* 0xfffffffc00f0a947 */ /* 0x004fea000383ffff */
[----:B------:R-:W-:Y:S05]  /*6d40*/  BRA `(.L_x_119) ;  /* 0xffffffd0006c7947 */ /* 0x000fea000383ffff */
.L_x_75:
[----:B--2---:R2:W4:Y:S02]  /*6d50*/  SYNCS.PHASECHK.TRANS64.TRYWAIT P0, [R0+URZ+0x40], R3 ;  /* 0x00004003000075a7 */ /* 0x00452400080011ff */
[----:B----4-:R-:W-:Y:S05]  /*6d60*/  @!P0 NANOSLEEP.SYNCS 0x989680 ;  /* 0x009896800000895d */ /* 0x010fea0003900000 */
[----:B------:R-:W4:Y:S02]  /*6d70*/  @!P0 SYNCS.PHASECHK.TRANS64 P0, [R0+URZ+0x40], R3 ;  /* 0x00004003000085a7 */ /* 0x000f2400080010ff */
[----:B----4-:R-:W-:Y:S05]  /*6d80*/  @!P0 BRA `(.L_x_75) ;  /* 0xfffffffc00f08947 */ /* 0x010fea000383ffff */
[----:B------:R-:W-:Y:S05]  /*6d90*/  BRA `(.L_x_120) ;  /* 0xffffffd400bc7947 */ /* 0x000fea000383ffff */
.L_x_86:
[----:B-1----:R-:W-:Y:S04]  /*6da0*/  MOV R0, UR43 ;  /* 0x0000002b00007c02 */ /* 0x002fe80008000f00 */
[----:B------:R1:W2:Y:S03]  /*6db0*/  SYNCS.PHASECHK.TRANS64.TRYWAIT P1, [R0+URZ+0x20], R3 ;  /* 0x00002003000075a7 */ /* 0x0002a600080211ff */
[----:B--2---:R-:W-:Y:S05]  /*6dc0*/  @!P1 NANOSLEEP.SYNCS 0x989680 ;  /* 0x009896800000995d */ /* 0x004fea0003900000 */
[----:B------:R-:W2:Y:S02]  /*6dd0*/  @!P1 SYNCS.PHASECHK.TRANS64 P1, [R0+URZ+0x20], R3 ;  /* 0x00002003000095a7 */ /* 0x000ea400080210ff */
[----:B--2---:R-:W-:Y:S05]  /*6de0*/  @!P1 BRA `(.L_x_86) ;  /* 0xfffffffc00ec9947 */ /* 0x004fea000383ffff */
[----:B------:R-:W-:Y:S05]  /*6df0*/  BRA `(.L_x_85) ;  /* 0xffffffe000b87947 */ /* 0x000fea000383ffff */
.L_x_88:
[----:B------:R1:W1:Y:S02]  /*6e00*/  SYNCS.PHASECHK.TRANS64.TRYWAIT P1, [R156+URZ+0x60], R5 ;  /* 0x000060059c0075a7 */ /* 0x00026400080211ff */
[----:B-1----:R-:W-:Y:S05]  /*6e10*/  @!P1 NANOSLEEP.SYNCS 0x989680 ;  /* 0x009896800000995d */ /* 0x002fea0003900000 */
[----:B------:R-:W1:Y:S02]  /*6e20*/  @!P1 SYNCS.PHASECHK.TRANS64 P1, [R156+URZ+0x60], R5 ;  /* 0x000060059c0095a7 */ /* 0x000e6400080210ff */
[----:B-1----:R-:W-:Y:S05]  /*6e30*/  @!P1 BRA `(.L_x_88) ;  /* 0xfffffffc00f09947 */ /* 0x002fea000383ffff */
[----:B------:R-:W-:Y:S05]  /*6e40*/  BRA `(.L_x_87) ;  /* 0xffffffe000fc7947 */ /* 0x000fea000383ffff */
        .weak           $__internal_0_$__cuda_sm10x_tcgen05_guardrail_trap_col_being_dealloced_not_returned_by_alloc
        .type           $__internal_0_$__cuda_sm10x_tcgen05_guardrail_trap_col_being_dealloced_not_returned_by_alloc,@function
        .size           $__internal_0_$__cuda_sm10x_tcgen05_guardrail_trap_col_being_dealloced_not_returned_by_alloc,($__internal_1_$__cuda_sm10x_tcgen05_guardrail_trap_phase_invalid_during_alloc - $__internal_0_$__cuda_sm10x_tcgen05_guardrail_trap_col_being_dealloced_not_returned_by_alloc)
$__internal_0_$__cuda_sm10x_tcgen05_guardrail_trap_col_being_dealloced_not_returned_by_alloc:
[----:B------:R-:W-:Y:S05]  /*6e50*/  BPT.TRAP 0x1 ;  /* 0x000000040000795c */ /* 0x000fea0000300000 */
[----:B------:R-:W-:-:S04]  /*6e60*/  HFMA2 R3, -RZ, RZ, 0, 0 ;  /* 0x00000000ff037431 */ /* 0x000fc800000001ff */
[----:B------:R-:W-:Y:S05]  /*6e70*/  RET.REL.NODEC R2 `(_ZN7cutlass13device_kernelINS_4gemm6kernel13GemmUniversalIN4cute5tupleIJiiiiEEENS1_10collective13CollectiveMmaINS1_35MainloopSm100TmaUmmaWarpSpecializedILi2ELi2ELi4ENS5_IJNS4_1CILi1EEESB_SB_EEEEENS5_IJNSA_ILi128EEENSA_ILi64EEENSA_ILi32EEEEEENS_12float_e4m3_tENS5_IJlSB_lEEESI_SJ_NS4_8TiledMMAINS4_8MMA_AtomIJNS4_10MMA_TraitsINS4_19SM100_MMA_F8F6F4_SSEJSI_SI_fSE_SF_NS4_17integral_constantINS4_4UMMA5MajorELSQ_0EEESR_NSO_INSP_7ScaleInELSS_0EEEST_EEEEEENS4_6LayoutISC_NS5_IJNSA_ILi0EEESX_SX_EEEEENS5_IJNS4_10UnderscoreES10_S10_EEEEENS4_13SM90_TMA_LOADENS4_14ComposedLayoutINS4_7SwizzleILi1ELi4ELi3EEENS4_18smem_ptr_flag_bitsILi8EEENSW_INS5_IJNSA_ILi8EEESG_EEENS5_IJSG_SB_EEEEEEEvNS4_8identityES13_S1D_vS1E_EENS_8epilogue10collective18CollectiveEpilogueINS1G_23Sm100TmaWarpSpecializedILi1ELi1ELi64ELb0ELb0EEEJSH_NS5_IJNSW_ISE_SB_EENSW_ISF_SB_EEEEESI_SJ_SI_SJ_NS1G_6fusion15FusionCallbacksIS1K_NS1O_17LinearCombinationISI_fSI_fLNS_15FloatRoundStyleE2EEESH_S1N_JEEENS4_5SM1004TMEM4LOAD26SM100_TMEM_LOAD_32dp32b64xES13_NS14_INS15_ILi2ELi4ELi3EEES18_NSW_INS5_IJS19_SF_EEENS5_IJSF_SB_EEEEEEENS4_39AutoVectorizingCopyWithAssumedAlignmentILi128EEENS4_14SM90_TMA_STOREES22_S24_S24_EEEvvEEEEvNT_6ParamsE) ;  /* 0xffffff9002607950 */ /* 0x000fea0003c3ffff */
        .weak           $__internal_1_$__cuda_sm10x_tcgen05_guardrail_trap_phase_invalid_during_alloc
        .type           $__internal_1_$__cuda_sm10x_tcgen05_guardrail_trap_phase_invalid_during_alloc,@function
        .size           $__internal_1_$__cuda_sm10x_tcgen05_guardrail_trap_phase_invalid_during_alloc,($__internal_2_$__cuda_sm10x_tcgen05_guardrail_trap_unallocated_columns_being_dealloced - $__internal_1_$__cuda_sm10x_tcgen05_guardrail_trap_phase_invalid_during_alloc)
$__internal_1_$__cuda_sm10x_tcgen05_guardrail_trap_phase_invalid_during_alloc:
[----:B------:R-:W-:Y:S05]  /*6e80*/  BPT.TRAP 0x1 ;  /* 0x000000040000795c */ /* 0x000fea0000300000 */
[----:B------:R-:W-:-:S04]  /*6e90*/  MOV R3, 0x0 ;  /* 0x0000000000037802 */ /* 0x000fc80000000f00 */
[----:B------:R-:W-:Y:S05]  /*6ea0*/  RET.REL.NODEC R2 `(_ZN7cutlass13device_kernelINS_4gemm6kernel13GemmUniversalIN4cute5tupleIJiiiiEEENS1_10collective13CollectiveMmaINS1_35MainloopSm100TmaUmmaWarpSpecializedILi2ELi2ELi4ENS5_IJNS4_1CILi1EEESB_SB_EEEEENS5_IJNSA_ILi128EEENSA_ILi64EEENSA_ILi32EEEEEENS_12float_e4m3_tENS5_IJlSB_lEEESI_SJ_NS4_8TiledMMAINS4_8MMA_AtomIJNS4_10MMA_TraitsINS4_19SM100_MMA_F8F6F4_SSEJSI_SI_fSE_SF_NS4_17integral_constantINS4_4UMMA5MajorELSQ_0EEESR_NSO_INSP_7ScaleInELSS_0EEEST_EEEEEENS4_6LayoutISC_NS5_IJNSA_ILi0EEESX_SX_EEEEENS5_IJNS4_10UnderscoreES10_S10_EEEEENS4_13SM90_TMA_LOADENS4_14ComposedLayoutINS4_7SwizzleILi1ELi4ELi3EEENS4_18smem_ptr_flag_bitsILi8EEENSW_INS5_IJNSA_ILi8EEESG_EEENS5_IJSG_SB_EEEEEEEvNS4_8identityES13_S1D_vS1E_EENS_8epilogue10collective18CollectiveEpilogueINS1G_23Sm100TmaWarpSpecializedILi1ELi1ELi64ELb0ELb0EEEJSH_NS5_IJNSW_ISE_SB_EENSW_ISF_SB_EEEEESI_SJ_SI_SJ_NS1G_6fusion15FusionCallbacksIS1K_NS1O_17LinearCombinationISI_fSI_fLNS_15FloatRoundStyleE2EEESH_S1N_JEEENS4_5SM1004TMEM4LOAD26SM100_TMEM_LOAD_32dp32b64xES13_NS14_INS15_ILi2ELi4ELi3EEES18_NSW_INS5_IJS19_SF_EEENS5_IJSF_SB_EEEEEEENS4_39AutoVectorizingCopyWithAssumedAlignmentILi128EEENS4_14SM90_TMA_STOREES22_S24_S24_EEEvvEEEEvNT_6ParamsE) ;  /* 0xffffff9002547950 */ /* 0x000fea0003c3ffff */
        .weak           $__internal_2_$__cuda_sm10x_tcgen05_guardrail_trap_unallocated_columns_being_dealloced
        .type           $__internal_2_$__cuda_sm10x_tcgen05_guardrail_trap_unallocated_columns_being_dealloced,@function
        .size           $__internal_2_$__cuda_sm10x_tcgen05_guardrail_trap_unallocated_columns_being_dealloced,(.L_x_122 - $__internal_2_$__cuda_sm10x_tcgen05_guardrail_trap_unallocated_columns_being_dealloced)
$__internal_2_$__cuda_sm10x_tcgen05_guardrail_trap_unallocated_columns_being_dealloced:
[----:B------:R-:W-:Y:S05]  /*6eb0*/  BPT.TRAP 0x1 ;  /* 0x000000040000795c */ /* 0x000fea0000300000 */
[----:B------:R-:W-:-:S04]  /*6ec0*/  HFMA2 R3, -RZ, RZ, 0, 0 ;  /* 0x00000000ff037431 */ /* 0x000fc800000001ff */
[----:B------:R-:W-:Y:S05]  /*6ed0*/  RET.REL.NODEC R2 `(_ZN7cutlass13device_kernelINS_4gemm6kernel13GemmUniversalIN4cute5tupleIJiiiiEEENS1_10collective13CollectiveMmaINS1_35MainloopSm100TmaUmmaWarpSpecializedILi2ELi2ELi4ENS5_IJNS4_1CILi1EEESB_SB_EEEEENS5_IJNSA_ILi128EEENSA_ILi64EEENSA_ILi32EEEEEENS_12float_e4m3_tENS5_IJlSB_lEEESI_SJ_NS4_8TiledMMAINS4_8MMA_AtomIJNS4_10MMA_TraitsINS4_19SM100_MMA_F8F6F4_SSEJSI_SI_fSE_SF_NS4_17integral_constantINS4_4UMMA5MajorELSQ_0EEESR_NSO_INSP_7ScaleInELSS_0EEEST_EEEEEENS4_6LayoutISC_NS5_IJNSA_ILi0EEESX_SX_EEEEENS5_IJNS4_10UnderscoreES10_S10_EEEEENS4_13SM90_TMA_LOADENS4_14ComposedLayoutINS4_7SwizzleILi1ELi4ELi3EEENS4_18smem_ptr_flag_bitsILi8EEENSW_INS5_IJNSA_ILi8EEESG_EEENS5_IJSG_SB_EEEEEEEvNS4_8identityES13_S1D_vS1E_EENS_8epilogue10collective18CollectiveEpilogueINS1G_23Sm100TmaWarpSpecializedILi1ELi1ELi64ELb0ELb0EEEJSH_NS5_IJNSW_ISE_SB_EENSW_ISF_SB_EEEEESI_SJ_SI_SJ_NS1G_6fusion15FusionCallbacksIS1K_NS1O_17LinearCombinationISI_fSI_fLNS_15FloatRoundStyleE2EEESH_S1N_JEEENS4_5SM1004TMEM4LOAD26SM100_TMEM_LOAD_32dp32b64xES13_NS14_INS15_ILi2ELi4ELi3EEES18_NSW_INS5_IJS19_SF_EEENS5_IJSF_SB_EEEEEEENS4_39AutoVectorizingCopyWithAssumedAlignmentILi128EEENS4_14SM90_TMA_STOREES22_S24_S24_EEEvvEEEEvNT_6ParamsE) ;  /* 0xffffff9002487950 */ /* 0x000fea0003c3ffff */
.L_x_121:
[----:B------:R-:W-:-:S00]  /*6ee0*/  BRA `(.L_x_121) ;  /* 0xfffffffc00fc7947 */ /* 0x000fc0000383ffff */
[----:B------:R-:W-:-:S00]  /*6ef0*/  NOP ;  /* 0x0000000000007918 */ /* 0x000fc00000000000 */
        /* <DEDUP_REMOVED lines=8> */
.L_x_122:


//--------------------- .nv.global.init           --------------------------
	.section	.nv.global.init,"aw",@progbits
.nv.global.init:
	.type		$str$27,@object
	.size		$str$27,($str$28 - $str$27)
$str$27:
        /*0000*/ 	.byte	0x28, 0x61, 0x64, 0x64, 0x72, 0x65, 0x73, 0x73, 0x20, 0x26, 0x20, 0x6d, 0x61, 0x73, 0x6b, 0x29
        /*0010*/ 	.byte	0x20, 0x3d, 0x3d, 0x20, 0x30, 0x00
	.type		$str$28,@object
	.size		$str$28,($str$26 - $str$28)
$str$28:
        /*0016*/ 	.byte	0x2f, 0x74, 0x6d, 0x70, 0x2f, 0x63, 0x75, 0x74, 0x6c, 0x61, 0x73, 0x73, 0x5f, 0x73, 0x77, 0x65
        /*0026*/ 	.byte	0x65, 0x70, 0x5f, 0x73, 0x72, 0x63, 0x2f, 0x69, 0x6e, 0x63, 0x6c, 0x75, 0x64, 0x65, 0x2f, 0x63
        /*0036*/ 	.byte	0x75, 0x74, 0x65, 0x2f, 0x70, 0x6f, 0x69, 0x6e, 0x74, 0x65, 0x72, 0x5f, 0x66, 0x6c, 0x61, 0x67
        /*0046*/ 	.byte	0x67, 0x65, 0x64, 0x2e, 0x68, 0x70, 0x70, 0x00
	.type		$str$26,@object
	.size		$str$26,($str$25 - $str$26)
$str$26:
        /*004e*/ 	.byte	0x2f, 0x74, 0x6d, 0x70, 0x2f, 0x63, 0x75, 0x74, 0x6c, 0x61, 0x73, 0x73, 0x5f, 0x73, 0x77, 0x65
        /*005e*/ 	.byte	0x65, 0x70, 0x5f, 0x73, 0x72, 0x63, 0x2f, 0x69, 0x6e, 0x63, 0x6c, 0x75, 0x64, 0x65, 0x2f, 0x63
        /*006e*/ 	.byte	0x75, 0x74, 0x65, 0x2f, 0x61, 0x74, 0x6f, 0x6d, 0x2f, 0x63, 0x6f, 0x70, 0x79, 0x5f, 0x74, 0x72
        /*007e*/ 	.byte	0x61, 0x69, 0x74, 0x73, 0x5f, 0x73, 0x6d, 0x31, 0x30, 0x30, 0x2e, 0x68, 0x70, 0x70, 0x00
	.type		$str$25,@object
	.size		$str$25,(__unnamed_1 - $str$25)
$str$25:
        /*008d*/ 	.byte	0x28, 0x28, 0x75, 0x69, 0x6e, 0x74, 0x33, 0x32, 0x5f, 0x74, 0x28, 0x74, 0x68, 0x72, 0x65, 0x61
        /*009d*/ 	.byte	0x64, 0x49, 0x64, 0x78, 0x2e, 0x78, 0x29, 0x20, 0x2f, 0x20, 0x33, 0x32, 0x29, 0x20, 0x25, 0x20
        /*00ad*/ 	.byte	0x34, 0x29, 0x20, 0x3d, 0x3d, 0x20, 0x28, 0x28, 0x28, 0x74, 0x6d, 0x65, 0x6d, 0x5f, 0x61, 0x64
        /*00bd*/ 	.byte	0x64, 0x72, 0x20, 0x3e, 0x3e, 0x20, 0x31, 0x36, 0x29, 0x20, 0x2f, 0x20, 0x33, 0x32, 0x29, 0x20
        /*00cd*/ 	.byte	0x25, 0x20, 0x34, 0x29, 0x00
	.type		__unnamed_1,@object
	.size		__unnamed_1,(__unnamed_2 - __unnamed_1)
__unnamed_1:
        /*00d2*/ 	.byte	0x61, 0x75, 0x74, 0x6f, 0x20, 0x63, 0x75, 0x74, 0x65, 0x3a, 0x3a, 0x61, 0x73, 0x5f, 0x70, 0x6f
        /* <DEDUP_REMOVED lines=24> */
        /*0262*/ 	.byte	0x43, 0x3c, 0x38, 0x31, 0x39, 0x32, 0x3e, 0x3e, 0x3e, 0x3e, 0x5d, 0x00
	.type		__unnamed_2,@object
	.size		__unnamed_2,(.L_2 - __unnamed_2)
__unnamed_2:
        /* <DEDUP_REMOVED lines=42> */
        /*050e*/ 	.byte	0x3e, 0x3e, 0x3e, 0x3e, 0x5d, 0x00
.L_2:


//--------------------- .nv.shared._ZN7cutlass13device_kernelINS_4gemm6kernel13GemmUniversalIN4cute5tupleIJiiiiEEENS1_10collective13CollectiveMmaINS1_35MainloopSm100TmaUmmaWarpSpecializedILi2ELi2ELi4ENS5_IJNS4_1CILi1EEESB_SB_EEEEENS5_IJNSA_ILi128EEENSA_ILi64EEENSA_ILi32EEEEEENS_12float_e4m3_tENS5_IJlSB_lEEESI_SJ_NS4_8TiledMMAINS4_8MMA_AtomIJNS4_10MMA_TraitsINS4_19SM100_MMA_F8F6F4_SSEJSI_SI_fSE_SF_NS4_17integral_constantINS4_4UMMA5MajorELSQ_0EEESR_NSO_INSP_7ScaleInELSS_0EEEST_EEEEEENS4_6LayoutISC_NS5_IJNSA_ILi0EEESX_SX_EEEEENS5_IJNS4_10UnderscoreES10_S10_EEEEENS4_13SM90_TMA_LOADENS4_14ComposedLayoutINS4_7SwizzleILi1ELi4ELi3EEENS4_18smem_ptr_flag_bitsILi8EEENSW_INS5_IJNSA_ILi8EEESG_EEENS5_IJSG_SB_EEEEEEEvNS4_8identityES13_S1D_vS1E_EENS_8epilogue10collective18CollectiveEpilogueINS1G_23Sm100TmaWarpSpecializedILi1ELi1ELi64ELb0ELb0EEEJSH_NS5_IJNSW_ISE_SB_EENSW_ISF_SB_EEEEESI_SJ_SI_SJ_NS1G_6fusion15FusionCallbacksIS1K_NS1O_17LinearCombinationISI_fSI_fLNS_15FloatRoundStyleE2EEESH_S1N_JEEENS4_5SM1004TMEM4LOAD26SM100_TMEM_LOAD_32dp32b64xES13_NS14_INS15_ILi2ELi4ELi3EEES18_NSW_INS5_IJS19_SF_EEENS5_IJSF_SB_EEEEEEENS4_39AutoVectorizingCopyWithAssumedAlignmentILi128EEENS4_14SM90_TMA_STOREES22_S24_S24_EEEvvEEEEvNT_6ParamsE --------------------------
	.section	.nv.shared._ZN7cutlass13device_kernelINS_4gemm6kernel13GemmUniversalIN4cute5tupleIJiiiiEEENS1_10collective13CollectiveMmaINS1_35MainloopSm100TmaUmmaWarpSpecializedILi2ELi2ELi4ENS5_IJNS4_1CILi1EEESB_SB_EEEEENS5_IJNSA_ILi128EEENSA_ILi64EEENSA_ILi32EEEEEENS_12float_e4m3_tENS5_IJlSB_lEEESI_SJ_NS4_8TiledMMAINS4_8MMA_AtomIJNS4_10MMA_TraitsINS4_19SM100_MMA_F8F6F4_SSEJSI_SI_fSE_SF_NS4_17integral_constantINS4_4UMMA5MajorELSQ_0EEESR_NSO_INSP_7ScaleInELSS_0EEEST_EEEEEENS4_6LayoutISC_NS5_IJNSA_ILi0EEESX_SX_EEEEENS5_IJNS4_10UnderscoreES10_S10_EEEEENS4_13SM90_TMA_LOADENS4_14ComposedLayoutINS4_7SwizzleILi1ELi4ELi3EEENS4_18smem_ptr_flag_bitsILi8EEENSW_INS5_IJNSA_ILi8EEESG_EEENS5_IJSG_SB_EEEEEEEvNS4_8identityES13_S1D_vS1E_EENS_8epilogue10collective18CollectiveEpilogueINS1G_23Sm100TmaWarpSpecializedILi1ELi1ELi64ELb0ELb0EEEJSH_NS5_IJNSW_ISE_SB_EENSW_ISF_SB_EEEEESI_SJ_SI_SJ_NS1G_6fusion15FusionCallbacksIS1K_NS1O_17LinearCombinationISI_fSI_fLNS_15FloatRoundStyleE2EEESH_S1N_JEEENS4_5SM1004TMEM4LOAD26SM100_TMEM_LOAD_32dp32b64xES13_NS14_INS15_ILi2ELi4ELi3EEES18_NSW_INS5_IJS19_SF_EEENS5_IJSF_SB_EEEEEEENS4_39AutoVectorizingCopyWithAssumedAlignmentILi128EEENS4_14SM90_TMA_STOREES22_S24_S24_EEEvvEEEEvNT_6ParamsE,"aw",@nobits
	.sectionflags	@""
	.align	16
	.zero		1024


//--------------------- .nv.shared.reserved.0     --------------------------
	.section	.nv.shared.reserved.0,"aw",@nobits
	.weak		__nv_reservedSMEM_offset_0_alias
	.size		__nv_reservedSMEM_offset_0_alias, 0, 64
	.other		__nv_reservedSMEM_offset_0_alias,@"STO_CUDA_RESERVED_SHARED STV_DEFAULT"
__nv_reservedSMEM_offset_0_alias:
	.zero		0
.nv.shared.reserved.0:
	.zero		64
	.weak		__nv_reservedSMEM_tcgen05_partition
	.type		__nv_reservedSMEM_tcgen05_partition,@object
	.size		__nv_reservedSMEM_tcgen05_partition,(.L_0 - __nv_reservedSMEM_tcgen05_partition)
__nv_reservedSMEM_tcgen05_partition:
	.zero		32
.L_0:


//--------------------- .nv.global                --------------------------
	.section	.nv.global,"aw",@nobits
.nv.global:
	.type		_ZN40_INTERNAL_79a1736e_4_k_cu_5b5a5557_305254cute1_E,@object
	.size		_ZN40_INTERNAL_79a1736e_4_k_cu_5b5a5557_305254cute1_E,(_ZN40_INTERNAL_79a1736e_4_k_cu_5b5a5557_305254cuda3std3__45__cpo6cbeginE - _ZN40_INTERNAL_79a1736e_4_k_cu_5b5a5557_305254cute1_E)
_ZN40_INTERNAL_79a1736e_4_k_cu_5b5a5557_305254cute1_E:
	.zero		1
	.type		_ZN40_INTERNAL_79a1736e_4_k_cu_5b5a5557_305254cuda3std3__45__cpo6cbeginE,@object
	.size		_ZN40_INTERNAL_79a1736e_4_k_cu_5b5a5557_305254cuda3std3__45__cpo6cbeginE,(_ZN40_INTERNAL_79a1736e_4_k_cu_5b5a5557_305254cuda3std3__48in_placeE - _ZN40_INTERNAL_79a1736e_4_k_cu_5b5a5557_305254cuda3std3__45__cpo6cbeginE)
_ZN40_INTERNAL_79a1736e_4_k_cu_5b5a5557_305254cuda3std3__45__cpo6cbeginE:
	.zero		1
	.type		_ZN40_INTERNAL_79a1736e_4_k_cu_5b5a5557_305254cuda3std3__48in_placeE,@object
	.size		_ZN40_INTERNAL_79a1736e_4_k_cu_5b5a5557_305254cuda3std3__48in_placeE,(_ZN40_INTERNAL_79a1736e_4_k_cu_5b5a5557_305254cuda3std6ranges3__45__cpo9iter_moveE - _ZN40_INTERNAL_79a1736e_4_k_cu_5b5a5557_305254cuda3std3__48in_placeE)
_ZN40_INTERNAL_79a1736e_4_k_cu_5b5a5557_305254cuda3std3__48in_placeE:
	.zero		1
	.type		_ZN40_INTERNAL_79a1736e_4_k_cu_5b5a5557_305254cuda3std6ranges3__45__cpo9iter_moveE,@object
	.size		_ZN40_INTERNAL_79a1736e_4_k_cu_5b5a5557_305254cuda3std6ranges3__45__cpo9iter_moveE,(_ZN40_INTERNAL_79a1736e_4_k_cu_5b5a5557_305254cuda3std3__45__cpo5beginE - _ZN40_INTERNAL_79a1736e_4_k_cu_5b5a5557_305254cuda3std6ranges3__45__cpo9iter_moveE)
_ZN40_INTERNAL_79a1736e_4_k_cu_5b5a5557_305254cuda3std6ranges3__45__cpo9iter_moveE:
	.zero		1
	.type		_ZN40_INTERNAL_79a1736e_4_k_cu_5b5a5557_305254cuda3std3__45__cpo5beginE,@object
	.size		_ZN40_INTERNAL_79a1736e_4_k_cu_5b5a5557_305254cuda3std3__45__cpo5beginE,(_ZN40_INTERNAL_79a1736e_4_k_cu_5b5a5557_305254cuda3std3__442_GLOBAL__N__79a1736e_4_k_cu_5b5a5557_305256ignoreE - _ZN40_INTERNAL_79a1736e_4_k_cu_5b5a5557_305254cuda3std3__45__cpo5beginE)
_ZN40_INTERNAL_79a1736e_4_k_cu_5b5a5557_305254cuda3std3__45__cpo5beginE:
	.zero		1
	.type		_ZN40_INTERNAL_79a1736e_4_k_cu_5b5a5557_305254cuda3std3__442_GLOBAL__N__79a1736e_4_k_cu_5b5a5557_305256ignoreE,@object
	.size		_ZN40_INTERNAL_79a1736e_4_k_cu_5b5a5557_305254cuda3std3__442_GLOBAL__N__79a1736e_4_k_cu_5b5a5557_305256ignoreE,(_ZN40_INTERNAL_79a1736e_4_k_cu_5b5a5557_305254cute7productE - _ZN40_INTERNAL_79a1736e_4_k_cu_5b5a5557_305254cuda3std3__442_GLOBAL__N__79a1736e_4_k_cu_5b5a5557_305256ignoreE)
_ZN40_INTERNAL_79a1736e_4_k_cu_5b5a5557_305254cuda3std3__442_GLOBAL__N__79a1736e_4_k_cu_5b5a5557_305256ignoreE:
	.zero		1
	.type		_ZN40_INTERNAL_79a1736e_4_k_cu_5b5a5557_305254cute7productE,@object
	.size		_ZN40_INTERNAL_79a1736e_4_k_cu_5b5a5557_305254cute7productE,(_ZN40_INTERNAL_79a1736e_4_k_cu_5b5a5557_305254cuda3std3__45__cpo3endE - _ZN40_INTERNAL_79a1736e_4_k_cu_5b5a5557_305254cute7productE)
_ZN40_INTERNAL_79a1736e_4_k_cu_5b5a5557_305254cute7productE:
	.zero		1
	.type		_ZN40_INTERNAL_79a1736e_4_k_cu_5b5a5557_305254cuda3std3__45__cpo3endE,@object
	.size		_ZN40_INTERNAL_79a1736e_4_k_cu_5b5a5557_305254cuda3std3__45__cpo3endE,(_ZN40_INTERNAL_79a1736e_4_k_cu_5b5a5557_305254cuda3std3__419piecewise_constructE - _ZN40_INTERNAL_79a1736e_4_k_cu_5b5a5557_305254cuda3std3__45__cpo3endE)
_ZN40_INTERNAL_79a1736e_4_k_cu_5b5a5557_305254cuda3std3__45__cpo3endE:
	.zero		1
	.type		_ZN40_INTERNAL_79a1736e_4_k_cu_5b5a5557_305254cuda3std3__419piecewise_constructE,@object
	.size		_ZN40_INTERNAL_79a1736e_4_k_cu_5b5a5557_305254cuda3std3__419piecewise_constructE,(_ZN40_INTERNAL_79a1736e_4_k_cu_5b5a5557_305254cuda3std3__45__cpo4cendE - _ZN40_INTERNAL_79a1736e_4_k_cu_5b5a5557_305254cuda3std3__419piecewise_constructE)
_ZN40_INTERNAL_79a1736e_4_k_cu_5b5a5557_305254cuda3std3__419piecewise_constructE:
	.zero		1
	.type		_ZN40_INTERNAL_79a1736e_4_k_cu_5b5a5557_305254cuda3std3__45__cpo4cendE,@object
	.size		_ZN40_INTERNAL_79a1736e_4_k_cu_5b5a5557_305254cuda3std3__45__cpo4cendE,(_ZN40_INTERNAL_79a1736e_4_k_cu_5b5a5557_305254cuda3std6ranges3__45__cpo4swapE - _ZN40_INTERNAL_79a1736e_4_k_cu_5b5a5557_305254cuda3std3__45__cpo4cendE)
_ZN40_INTERNAL_79a1736e_4_k_cu_5b5a5557_305254cuda3std3__45__cpo4cendE:
	.zero		1
	.type		_ZN40_INTERNAL_79a1736e_4_k_cu_5b5a5557_305254cuda3std6ranges3__45__cpo4swapE,@object
	.size		_ZN40_INTERNAL_79a1736e_4_k_cu_5b5a5557_305254cuda3std6ranges3__45__cpo4swapE,(.L_10 - _ZN40_INTERNAL_79a1736e_4_k_cu_5b5a5557_305254cuda3std6ranges3__45__cpo4swapE)
_ZN40_INTERNAL_79a1736e_4_k_cu_5b5a5557_305254cuda3std6ranges3__45__cpo4swapE:
	.zero		1
.L_10:


//--------------------- .nv.constant0._ZN7cutlass13device_kernelINS_4gemm6kernel13GemmUniversalIN4cute5tupleIJiiiiEEENS1_10collective13CollectiveMmaINS1_35MainloopSm100TmaUmmaWarpSpecializedILi2ELi2ELi4ENS5_IJNS4_1CILi1EEESB_SB_EEEEENS5_IJNSA_ILi128EEENSA_ILi64EEENSA_ILi32EEEEEENS_12float_e4m3_tENS5_IJlSB_lEEESI_SJ_NS4_8TiledMMAINS4_8MMA_AtomIJNS4_10MMA_TraitsINS4_19SM100_MMA_F8F6F4_SSEJSI_SI_fSE_SF_NS4_17integral_constantINS4_4UMMA5MajorELSQ_0EEESR_NSO_INSP_7ScaleInELSS_0EEEST_EEEEEENS4_6LayoutISC_NS5_IJNSA_ILi0EEESX_SX_EEEEENS5_IJNS4_10UnderscoreES10_S10_EEEEENS4_13SM90_TMA_LOADENS4_14ComposedLayoutINS4_7SwizzleILi1ELi4ELi3EEENS4_18smem_ptr_flag_bitsILi8EEENSW_INS5_IJNSA_ILi8EEESG_EEENS5_IJSG_SB_EEEEEEEvNS4_8identityES13_S1D_vS1E_EENS_8epilogue10collective18CollectiveEpilogueINS1G_23Sm100TmaWarpSpecializedILi1ELi1ELi64ELb0ELb0EEEJSH_NS5_IJNSW_ISE_SB_EENSW_ISF_SB_EEEEESI_SJ_SI_SJ_NS1G_6fusion15FusionCallbacksIS1K_NS1O_17LinearCombinationISI_fSI_fLNS_15FloatRoundStyleE2EEESH_S1N_JEEENS4_5SM1004TMEM4LOAD26SM100_TMEM_LOAD_32dp32b64xES13_NS14_INS15_ILi2ELi4ELi3EEES18_NSW_INS5_IJS19_SF_EEENS5_IJSF_SB_EEEEEEENS4_39AutoVectorizingCopyWithAssumedAlignmentILi128EEENS4_14SM90_TMA_STOREES22_S24_S24_EEEvvEEEEvNT_6ParamsE --------------------------
	.section	.nv.constant0._ZN7cutlass13device_kernelINS_4gemm6kernel13GemmUniversalIN4cute5tupleIJiiiiEEENS1_10collective13CollectiveMmaINS1_35MainloopSm100TmaUmmaWarpSpecializedILi2ELi2ELi4ENS5_IJNS4_1CILi1EEESB_SB_EEEEENS5_IJNSA_ILi128EEENSA_ILi64EEENSA_ILi32EEEEEENS_12float_e4m3_tENS5_IJlSB_lEEESI_SJ_NS4_8TiledMMAINS4_8MMA_AtomIJNS4_10MMA_TraitsINS4_19SM100_MMA_F8F6F4_SSEJSI_SI_fSE_SF_NS4_17integral_constantINS4_4UMMA5MajorELSQ_0EEESR_NSO_INSP_7ScaleInELSS_0EEEST_EEEEEENS4_6LayoutISC_NS5_IJNSA_ILi0EEESX_SX_EEEEENS5_IJNS4_10UnderscoreES10_S10_EEEEENS4_13SM90_TMA_LOADENS4_14ComposedLayoutINS4_7SwizzleILi1ELi4ELi3EEENS4_18smem_ptr_flag_bitsILi8EEENSW_INS5_IJNSA_ILi8EEESG_EEENS5_IJSG_SB_EEEEEEEvNS4_8identityES13_S1D_vS1E_EENS_8epilogue10collective18CollectiveEpilogueINS1G_23Sm100TmaWarpSpecializedILi1ELi1ELi64ELb0ELb0EEEJSH_NS5_IJNSW_ISE_SB_EENSW_ISF_SB_EEEEESI_SJ_SI_SJ_NS1G_6fusion15FusionCallbacksIS1K_NS1O_17LinearCombinationISI_fSI_fLNS_15FloatRoundStyleE2EEESH_S1N_JEEENS4_5SM1004TMEM4LOAD26SM100_TMEM_LOAD_32dp32b64xES13_NS14_INS15_ILi2ELi4ELi3EEES18_NSW_INS5_IJS19_SF_EEENS5_IJSF_SB_EEEEEEENS4_39AutoVectorizingCopyWithAssumedAlignmentILi128EEENS4_14SM90_TMA_STOREES22_S24_S24_EEEvvEEEEvNT_6ParamsE,"a",@progbits
	.sectionflags	@""
	.align	4
.nv.constant0._ZN7cutlass13device_kernelINS_4gemm6kernel13GemmUniversalIN4cute5tupleIJiiiiEEENS1_10collective13CollectiveMmaINS1_35MainloopSm100TmaUmmaWarpSpecializedILi2ELi2ELi4ENS5_IJNS4_1CILi1EEESB_SB_EEEEENS5_IJNSA_ILi128EEENSA_ILi64EEENSA_ILi32EEEEEENS_12float_e4m3_tENS5_IJlSB_lEEESI_SJ_NS4_8TiledMMAINS4_8MMA_AtomIJNS4_10MMA_TraitsINS4_19SM100_MMA_F8F6F4_SSEJSI_SI_fSE_SF_NS4_17integral_constantINS4_4UMMA5MajorELSQ_0EEESR_NSO_INSP_7ScaleInELSS_0EEEST_EEEEEENS4_6LayoutISC_NS5_IJNSA_ILi0EEESX_SX_EEEEENS5_IJNS4_10UnderscoreES10_S10_EEEEENS4_13SM90_TMA_LOADENS4_14ComposedLayoutINS4_7SwizzleILi1ELi4ELi3EEENS4_18smem_ptr_flag_bitsILi8EEENSW_INS5_IJNSA_ILi8EEESG_EEENS5_IJSG_SB_EEEEEEEvNS4_8identityES13_S1D_vS1E_EENS_8epilogue10collective18CollectiveEpilogueINS1G_23Sm100TmaWarpSpecializedILi1ELi1ELi64ELb0ELb0EEEJSH_NS5_IJNSW_ISE_SB_EENSW_ISF_SB_EEEEESI_SJ_SI_SJ_NS1G_6fusion15FusionCallbacksIS1K_NS1O_17LinearCombinationISI_fSI_fLNS_15FloatRoundStyleE2EEESH_S1N_JEEENS4_5SM1004TMEM4LOAD26SM100_TMEM_LOAD_32dp32b64xES13_NS14_INS15_ILi2ELi4ELi3EEES18_NSW_INS5_IJS19_SF_EEENS5_IJSF_SB_EEEEEEENS4_39AutoVectorizingCopyWithAssumedAlignmentILi128EEENS4_14SM90_TMA_STOREES22_S24_S24_EEEvvEEEEvNT_6ParamsE:
	.zero		2944


//--------------------- SYMBOLS --------------------------

	.type		.nv.reservedSmem.offset0,@object
	.size		.nv.reservedSmem.offset0,0x4
	.type		.nv.reservedSmem.cap,@object
	.size		.nv.reservedSmem.cap,0x4
	.type		__assertfail,@function
